	.target	sm_100a

	.elftype	@"ET_EXEC"


//--------------------- .note.nv.tkinfo           --------------------------
	.section	.note.nv.tkinfo,"",@"SHT_NOTE"
	.sectionflags	@"SHF_NOTE_NV_TKINFO"
	.tkinfo
        /*0018*/ 	.word	0x00000002
        /*0030*/ 	.string	""
        /*0030*/ 	.string	"ptxas"
        /*0030*/ 	.string	"Cuda compilation tools, release 13.0, V13.0.88"
        /*0030*/ 	.string	"Build cuda_13.0.r13.0/compiler.36424714_0"
        /*0030*/ 	.string	"-arch sm_100a -m 64 "



//--------------------- .note.nv.cuinfo           --------------------------
	.section	.note.nv.cuinfo,"",@"SHT_NOTE"
	.sectionflags	@"SHF_NOTE_NV_CUINFO"
        /*0018*/ 	.short	0x0002
        /*001a*/ 	.short	0x0064
        /*001c*/ 	.short	0x0082
	.zero		2


//--------------------- .nv.info                  --------------------------
	.section	.nv.info,"",@"SHT_CUDA_INFO"
	.align	4


	//----- nvinfo : EIATTR_REGCOUNT
	.align		4
        /*0000*/ 	.byte	0x04, 0x2f
        /*0002*/ 	.short	(.L_19 - .L_18)
	.align		4
.L_18:
        /*0004*/ 	.word	index@(_ZN7cutlass13device_kernelINS_4conv6kernel13ConvUniversalINS1_16ConvProblemShapeILNS1_8OperatorE2ELi3EEENS1_10collective14CollectiveConvINS1_47MainloopSm100TmaUmmaWarpSpecializedImplicitGemmILS5_2ELi10ELi3ELi1ELi2EN4cute5tupleIJNSA_1CILi2EEENSC_ILi1EEESE_EEEEENSB_IJNSC_ILi256EEENSB_IJNSC_ILi64EEEEEESJ_EEENS_10bfloat16_tESL_NSA_8TiledMMAINSA_8MMA_AtomIJNSA_26SM100_MMA_F16BF16_2x1SM_SSISL_SL_fLi256ELi64ELNSA_4UMMA5MajorE1ELSQ_1ELNSP_7ScaleInE0ELSR_0EEEEEENSA_6LayoutINSB_IJSE_SE_SE_EEENSB_IJNSC_ILi0EEESW_SW_EEEEENSB_IJNSA_10UnderscoreESZ_SZ_EEEEENS7_6detail27Sm100ImplicitGemmTileTraitsINSA_18SM100_TMA_2SM_LOADENSA_14ComposedLayoutINSA_7SwizzleILi3ELi4ELi3EEENSA_18smem_ptr_flag_bitsILi16EEENSU_INSB_IJSI_NSC_ILi8EEEEEENSB_IJSE_SI_EEEEEEEvEENS13_INSA_25SM100_TMA_2SM_LOAD_IM2COLENS15_INS16_ILi2ELi4ELi3EEES19_NSU_INSB_IJNSC_ILi32EEES1A_EEENSB_IJSE_S1I_EEEEEEEvEEEENS_8epilogue10collective18CollectiveEpilogueINS1P_23Sm100TmaWarpSpecializedILi3ELi2ELi32ELb1ELb0EEEJNSB_IJNSC_ILi128EEESJ_SJ_EEENSB_IJNSU_IS1U_SE_EENSU_IS1I_SE_EEEEESL_NSB_IJlNSB_IJSE_lllEEESW_EEESL_S20_NS1P_6fusion15FusionCallbacksIS1T_NS21_17LinearCombinationISL_fSL_fLNS_15FloatRoundStyleE2EEES1V_S1Y_JEEENSA_5SM1004TMEM4LOAD26SM100_TMEM_LOAD_32dp32b32xENSA_13SM90_TMA_LOADENS15_IS1H_S19_NSU_INSB_IJS1A_S1I_EEENSB_IJS1I_SE_EEEEEEENSA_39AutoVectorizingCopyWithAssumedAlignmentILi128EEENSA_14SM90_TMA_STOREES2F_S2H_S2H_EEEvvEEEEvNT_6ParamsE)
        /*0008*/ 	.word	0x0000007d


	//----- nvinfo : EIATTR_FRAME_SIZE
	.align		4
.L_19:
        /*000c*/ 	.byte	0x04, 0x11
        /*000e*/ 	.short	(.L_21 - .L_20)
	.align		4
.L_20:
        /*0010*/ 	.word	index@($__internal_2_$__cuda_sm10x_tcgen05_guardrail_trap_unallocated_columns_being_dealloced)
        /*0014*/ 	.word	0x00000008


	//----- nvinfo : EIATTR_FRAME_SIZE
	.align		4
.L_21:
        /*0018*/ 	.byte	0x04, 0x11
        /*001a*/ 	.short	(.L_23 - .L_22)
	.align		4
.L_22:
        /*001c*/ 	.word	index@($__internal_1_$__cuda_sm10x_tcgen05_guardrail_trap_phase_invalid_during_alloc)
        /*0020*/ 	.word	0x00000008


	//----- nvinfo : EIATTR_FRAME_SIZE
	.align		4
.L_23:
        /*0024*/ 	.byte	0x04, 0x11
        /*0026*/ 	.short	(.L_25 - .L_24)
	.align		4
.L_24:
        /*0028*/ 	.word	index@($__internal_0_$__cuda_sm10x_tcgen05_guardrail_trap_col_being_dealloced_not_returned_by_alloc)
        /*002c*/ 	.word	0x00000008


	//----- nvinfo : EIATTR_FRAME_SIZE
	.align		4
.L_25:
        /*0030*/ 	.byte	0x04, 0x11
        /*0032*/ 	.short	(.L_27 - .L_26)
	.align		4
.L_26:
        /*0034*/ 	.word	index@(_ZN7cutlass13device_kernelINS_4conv6kernel13ConvUniversalINS1_16ConvProblemShapeILNS1_8OperatorE2ELi3EEENS1_10collective14CollectiveConvINS1_47MainloopSm100TmaUmmaWarpSpecializedImplicitGemmILS5_2ELi10ELi3ELi1ELi2EN4cute5tupleIJNSA_1CILi2EEENSC_ILi1EEESE_EEEEENSB_IJNSC_ILi256EEENSB_IJNSC_ILi64EEEEEESJ_EEENS_10bfloat16_tESL_NSA_8TiledMMAINSA_8MMA_AtomIJNSA_26SM100_MMA_F16BF16_2x1SM_SSISL_SL_fLi256ELi64ELNSA_4UMMA5MajorE1ELSQ_1ELNSP_7ScaleInE0ELSR_0EEEEEENSA_6LayoutINSB_IJSE_SE_SE_EEENSB_IJNSC_ILi0EEESW_SW_EEEEENSB_IJNSA_10UnderscoreESZ_SZ_EEEEENS7_6detail27Sm100ImplicitGemmTileTraitsINSA_18SM100_TMA_2SM_LOADENSA_14ComposedLayoutINSA_7SwizzleILi3ELi4ELi3EEENSA_18smem_ptr_flag_bitsILi16EEENSU_INSB_IJSI_NSC_ILi8EEEEEENSB_IJSE_SI_EEEEEEEvEENS13_INSA_25SM100_TMA_2SM_LOAD_IM2COLENS15_INS16_ILi2ELi4ELi3EEES19_NSU_INSB_IJNSC_ILi32EEES1A_EEENSB_IJSE_S1I_EEEEEEEvEEEENS_8epilogue10collective18CollectiveEpilogueINS1P_23Sm100TmaWarpSpecializedILi3ELi2ELi32ELb1ELb0EEEJNSB_IJNSC_ILi128EEESJ_SJ_EEENSB_IJNSU_IS1U_SE_EENSU_IS1I_SE_EEEEESL_NSB_IJlNSB_IJSE_lllEEESW_EEESL_S20_NS1P_6fusion15FusionCallbacksIS1T_NS21_17LinearCombinationISL_fSL_fLNS_15FloatRoundStyleE2EEES1V_S1Y_JEEENSA_5SM1004TMEM4LOAD26SM100_TMEM_LOAD_32dp32b32xENSA_13SM90_TMA_LOADENS15_IS1H_S19_NSU_INSB_IJS1A_S1I_EEENSB_IJS1I_SE_EEEEEEENSA_39AutoVectorizingCopyWithAssumedAlignmentILi128EEENSA_14SM90_TMA_STOREES2F_S2H_S2H_EEEvvEEEEvNT_6ParamsE)
        /*0038*/ 	.word	0x00000008


	//----- nvinfo : EIATTR_MIN_STACK_SIZE
	.align		4
.L_27:
        /*003c*/ 	.byte	0x04, 0x12
        /*003e*/ 	.short	(.L_29 - .L_28)
	.align		4
.L_28:
        /*0040*/ 	.word	index@(_ZN7cutlass13device_kernelINS_4conv6kernel13ConvUniversalINS1_16ConvProblemShapeILNS1_8OperatorE2ELi3EEENS1_10collective14CollectiveConvINS1_47MainloopSm100TmaUmmaWarpSpecializedImplicitGemmILS5_2ELi10ELi3ELi1ELi2EN4cute5tupleIJNSA_1CILi2EEENSC_ILi1EEESE_EEEEENSB_IJNSC_ILi256EEENSB_IJNSC_ILi64EEEEEESJ_EEENS_10bfloat16_tESL_NSA_8TiledMMAINSA_8MMA_AtomIJNSA_26SM100_MMA_F16BF16_2x1SM_SSISL_SL_fLi256ELi64ELNSA_4UMMA5MajorE1ELSQ_1ELNSP_7ScaleInE0ELSR_0EEEEEENSA_6LayoutINSB_IJSE_SE_SE_EEENSB_IJNSC_ILi0EEESW_SW_EEEEENSB_IJNSA_10UnderscoreESZ_SZ_EEEEENS7_6detail27Sm100ImplicitGemmTileTraitsINSA_18SM100_TMA_2SM_LOADENSA_14ComposedLayoutINSA_7SwizzleILi3ELi4ELi3EEENSA_18smem_ptr_flag_bitsILi16EEENSU_INSB_IJSI_NSC_ILi8EEEEEENSB_IJSE_SI_EEEEEEEvEENS13_INSA_25SM100_TMA_2SM_LOAD_IM2COLENS15_INS16_ILi2ELi4ELi3EEES19_NSU_INSB_IJNSC_ILi32EEES1A_EEENSB_IJSE_S1I_EEEEEEEvEEEENS_8epilogue10collective18CollectiveEpilogueINS1P_23Sm100TmaWarpSpecializedILi3ELi2ELi32ELb1ELb0EEEJNSB_IJNSC_ILi128EEESJ_SJ_EEENSB_IJNSU_IS1U_SE_EENSU_IS1I_SE_EEEEESL_NSB_IJlNSB_IJSE_lllEEESW_EEESL_S20_NS1P_6fusion15FusionCallbacksIS1T_NS21_17LinearCombinationISL_fSL_fLNS_15FloatRoundStyleE2EEES1V_S1Y_JEEENSA_5SM1004TMEM4LOAD26SM100_TMEM_LOAD_32dp32b32xENSA_13SM90_TMA_LOADENS15_IS1H_S19_NSU_INSB_IJS1A_S1I_EEENSB_IJS1I_SE_EEEEEEENSA_39AutoVectorizingCopyWithAssumedAlignmentILi128EEENSA_14SM90_TMA_STOREES2F_S2H_S2H_EEEvvEEEEvNT_6ParamsE)
        /*0044*/ 	.word	0x00000008
.L_29:


//--------------------- .nv.compat                --------------------------
	.section	.nv.compat,"",@"SHT_CUDA_COMPAT_INFO"
	.align	4
        /*0000*/ 	.byte	0x02, 0x09, 0x01, 0x00, 0x02, 0x02, 0x02, 0x00, 0x02, 0x05, 0x05, 0x00, 0x03, 0x07, 0x01, 0x01
        /*0010*/ 	.byte	0x02, 0x03, 0x01, 0x00, 0x02, 0x06, 0x01, 0x00, 0x04, 0x0b, 0x08, 0x00, 0x09, 0x00, 0x00, 0x00
        /*0020*/ 	.byte	0x00, 0x00, 0x00, 0x00


//--------------------- .nv.info._ZN7cutlass13device_kernelINS_4conv6kernel13ConvUniversalINS1_16ConvProblemShapeILNS1_8OperatorE2ELi3EEENS1_10collective14CollectiveConvINS1_47MainloopSm100TmaUmmaWarpSpecializedImplicitGemmILS5_2ELi10ELi3ELi1ELi2EN4cute5tupleIJNSA_1CILi2EEENSC_ILi1EEESE_EEEEENSB_IJNSC_ILi256EEENSB_IJNSC_ILi64EEEEEESJ_EEENS_10bfloat16_tESL_NSA_8TiledMMAINSA_8MMA_AtomIJNSA_26SM100_MMA_F16BF16_2x1SM_SSISL_SL_fLi256ELi64ELNSA_4UMMA5MajorE1ELSQ_1ELNSP_7ScaleInE0ELSR_0EEEEEENSA_6LayoutINSB_IJSE_SE_SE_EEENSB_IJNSC_ILi0EEESW_SW_EEEEENSB_IJNSA_10UnderscoreESZ_SZ_EEEEENS7_6detail27Sm100ImplicitGemmTileTraitsINSA_18SM100_TMA_2SM_LOADENSA_14ComposedLayoutINSA_7SwizzleILi3ELi4ELi3EEENSA_18smem_ptr_flag_bitsILi16EEENSU_INSB_IJSI_NSC_ILi8EEEEEENSB_IJSE_SI_EEEEEEEvEENS13_INSA_25SM100_TMA_2SM_LOAD_IM2COLENS15_INS16_ILi2ELi4ELi3EEES19_NSU_INSB_IJNSC_ILi32EEES1A_EEENSB_IJSE_S1I_EEEEEEEvEEEENS_8epilogue10collective18CollectiveEpilogueINS1P_23Sm100TmaWarpSpecializedILi3ELi2ELi32ELb1ELb0EEEJNSB_IJNSC_ILi128EEESJ_SJ_EEENSB_IJNSU_IS1U_SE_EENSU_IS1I_SE_EEEEESL_NSB_IJlNSB_IJSE_lllEEESW_EEESL_S20_NS1P_6fusion15FusionCallbacksIS1T_NS21_17LinearCombinationISL_fSL_fLNS_15FloatRoundStyleE2EEES1V_S1Y_JEEENSA_5SM1004TMEM4LOAD26SM100_TMEM_LOAD_32dp32b32xENSA_13SM90_TMA_LOADENS15_IS1H_S19_NSU_INSB_IJS1A_S1I_EEENSB_IJS1I_SE_EEEEEEENSA_39AutoVectorizingCopyWithAssumedAlignmentILi128EEENSA_14SM90_TMA_STOREES2F_S2H_S2H_EEEvvEEEEvNT_6ParamsE --------------------------
	.section	.nv.info._ZN7cutlass13device_kernelINS_4conv6kernel13ConvUniversalINS1_16ConvProblemShapeILNS1_8OperatorE2ELi3EEENS1_10collective14CollectiveConvINS1_47MainloopSm100TmaUmmaWarpSpecializedImplicitGemmILS5_2ELi10ELi3ELi1ELi2EN4cute5tupleIJNSA_1CILi2EEENSC_ILi1EEESE_EEEEENSB_IJNSC_ILi256EEENSB_IJNSC_ILi64EEEEEESJ_EEENS_10bfloat16_tESL_NSA_8TiledMMAINSA_8MMA_AtomIJNSA_26SM100_MMA_F16BF16_2x1SM_SSISL_SL_fLi256ELi64ELNSA_4UMMA5MajorE1ELSQ_1ELNSP_7ScaleInE0ELSR_0EEEEEENSA_6LayoutINSB_IJSE_SE_SE_EEENSB_IJNSC_ILi0EEESW_SW_EEEEENSB_IJNSA_10UnderscoreESZ_SZ_EEEEENS7_6detail27Sm100ImplicitGemmTileTraitsINSA_18SM100_TMA_2SM_LOADENSA_14ComposedLayoutINSA_7SwizzleILi3ELi4ELi3EEENSA_18smem_ptr_flag_bitsILi16EEENSU_INSB_IJSI_NSC_ILi8EEEEEENSB_IJSE_SI_EEEEEEEvEENS13_INSA_25SM100_TMA_2SM_LOAD_IM2COLENS15_INS16_ILi2ELi4ELi3EEES19_NSU_INSB_IJNSC_ILi32EEES1A_EEENSB_IJSE_S1I_EEEEEEEvEEEENS_8epilogue10collective18CollectiveEpilogueINS1P_23Sm100TmaWarpSpecializedILi3ELi2ELi32ELb1ELb0EEEJNSB_IJNSC_ILi128EEESJ_SJ_EEENSB_IJNSU_IS1U_SE_EENSU_IS1I_SE_EEEEESL_NSB_IJlNSB_IJSE_lllEEESW_EEESL_S20_NS1P_6fusion15FusionCallbacksIS1T_NS21_17LinearCombinationISL_fSL_fLNS_15FloatRoundStyleE2EEES1V_S1Y_JEEENSA_5SM1004TMEM4LOAD26SM100_TMEM_LOAD_32dp32b32xENSA_13SM90_TMA_LOADENS15_IS1H_S19_NSU_INSB_IJS1A_S1I_EEENSB_IJS1I_SE_EEEEEEENSA_39AutoVectorizingCopyWithAssumedAlignmentILi128EEENSA_14SM90_TMA_STOREES2F_S2H_S2H_EEEvvEEEEvNT_6ParamsE,"",@"SHT_CUDA_INFO"
	.sectionflags	@""
	.align	4


	//----- nvinfo : EIATTR_CUDA_API_VERSION
	.align		4
        /*0000*/ 	.byte	0x04, 0x37
        /*0002*/ 	.short	(.L_31 - .L_30)
.L_30:
        /*0004*/ 	.word	0x00000082


	//----- nvinfo : EIATTR_KPARAM_INFO
	.align		4
.L_31:
        /*0008*/ 	.byte	0x04, 0x17
        /*000a*/ 	.short	(.L_33 - .L_32)
.L_32:
        /*000c*/ 	.word	0x00000000
        /*0010*/ 	.short	0x0000
        /*0012*/ 	.short	0x0000
        /*0014*/ 	.byte	0x00, 0xf0, 0x01, 0x24


	//----- nvinfo : EIATTR_AT_ENTRY_FRAGMENTS
	.align		4
.L_33:
        /*0018*/ 	.byte	0x04, 0x4f
        /*001a*/ 	.short	(.L_35 - .L_34)


	//   ....[0]....
.L_34:
        /*001c*/ 	.word	0x00000007


	//----- nvinfo : EIATTR_RESERVED_SMEM_USED
	.align		4
.L_35:
        /*0020*/ 	.byte	0x01, 0x41
	.zero		2


	//----- nvinfo : EIATTR_SPARSE_MMA_MASK
	.align		4
        /*0024*/ 	.byte	0x03, 0x50
        /*0026*/ 	.short	0x0000


	//----- nvinfo : EIATTR_TCGEN05_2CTA_USED
	.align		4
        /*0028*/ 	.byte	0x01, 0x52
	.zero		2


	//----- nvinfo : EIATTR_MAXREG_COUNT
	.align		4
        /*002c*/ 	.byte	0x03, 0x1b
        /*002e*/ 	.short	0x00ff


	//----- nvinfo : EIATTR_NUM_BARRIERS
	.align		4
        /*0030*/ 	.byte	0x02, 0x4c
        /*0032*/ 	.byte	0x07
	.zero		1


	//----- nvinfo : EIATTR_EXTERNS
	.align		4
        /*0034*/ 	.byte	0x04, 0x0f
        /*0036*/ 	.short	(.L_37 - .L_36)


	//   ....[0]....
	.align		4
.L_36:
        /*0038*/ 	.word	index@(__assertfail)


	//----- nvinfo : EIATTR_MERCURY_ISA_VERSION
	.align		4
.L_37:
        /*003c*/ 	.byte	0x03, 0x5f
        /*003e*/ 	.short	0x0101


	//----- nvinfo : EIATTR_INT_WARP_WIDE_INSTR_OFFSETS
	.align		4
        /*0040*/ 	.byte	0x04, 0x31
        /*0042*/ 	.short	(.L_39 - .L_38)


	//   ....[0]....
.L_38:
        /*0044*/ 	.word	0x00000d20


	//   ....[1]....
        /*0048*/ 	.word	0x00000dd0


	//   ....[2]....
        /*004c*/ 	.word	0x00004d80


	//   ....[3]....
        /*0050*/ 	.word	0x00004da0


	//   ....[4]....
        /*0054*/ 	.word	0x00004dd0


	//   ....[5]....
        /*0058*/ 	.word	0x00005fb0


	//   ....[6]....
        /*005c*/ 	.word	0x00006090


	//   ....[7]....
        /*0060*/ 	.word	0x00006210


	//   ....[8]....
        /*0064*/ 	.word	0x00006310


	//----- nvinfo : EIATTR_COOP_GROUP_MASK_REGIDS
	.align		4
.L_39:
        /*0068*/ 	.byte	0x04, 0x29
        /*006a*/ 	.short	(.L_41 - .L_40)


	//   ....[0]....
.L_40:
        /*006c*/ 	.word	0xffffffff


	//   ....[1]....
        /*0070*/ 	.word	0xffffffff


	//   ....[2]....
        /*0074*/ 	.word	0xffffffff


	//   ....[3]....
        /*0078*/ 	.word	0xffffffff


	//   ....[4]....
        /*007c*/ 	.word	0xffffffff


	//   ....[5]....
        /*0080*/ 	.word	0xffffffff


	//   ....[6]....
        /*0084*/ 	.word	0xffffffff


	//   ....[7]....
        /*0088*/ 	.word	0xffffffff


	//   ....[8]....
        /*008c*/ 	.word	0xffffffff


	//   ....[9]....
        /*0090*/ 	.word	0xffffffff


	//   ....[10]....
        /*0094*/ 	.word	0xffffffff


	//   ....[11]....
        /*0098*/ 	.word	0xffffffff


	//   ....[12]....
        /*009c*/ 	.word	0xffffffff


	//----- nvinfo : EIATTR_COOP_GROUP_INSTR_OFFSETS
	.align		4
.L_41:
        /*00a0*/ 	.byte	0x04, 0x28
        /*00a2*/ 	.short	(.L_43 - .L_42)


	//   ....[0]....
.L_42:
        /*00a4*/ 	.word	0x000000d0


	//   ....[1]....
        /*00a8*/ 	.word	0x00000540


	//   ....[2]....
        /*00ac*/ 	.word	0x000007d0


	//   ....[3]....
        /*00b0*/ 	.word	0x00000950


	//   ....[4]....
        /*00b4*/ 	.word	0x00000a50


	//   ....[5]....
        /*00b8*/ 	.word	0x00000ba0


	//   ....[6]....
        /*00bc*/ 	.word	0x00000e40


	//   ....[7]....
        /*00c0*/ 	.word	0x00002c60


	//   ....[8]....
        /*00c4*/ 	.word	0x00003c60


	//   ....[9]....
        /*00c8*/ 	.word	0x00004130


	//   ....[10]....
        /*00cc*/ 	.word	0x00004160


	//   ....[11]....
        /*00d0*/ 	.word	0x00004ca0


	//   ....[12]....
        /*00d4*/ 	.word	0x00004ea0


	//----- nvinfo : EIATTR_VRC_CTA_INIT_COUNT
	.align		4
.L_43:
        /*00d8*/ 	.byte	0x02, 0x4a
        /*00da*/ 	.byte	0x80
	.zero		1


	//----- nvinfo : EIATTR_SYSCALL_OFFSETS
	.align		4
        /*00dc*/ 	.byte	0x04, 0x46
        /*00de*/ 	.short	(.L_45 - .L_44)


	//   ....[0]....
.L_44:
        /*00e0*/ 	.word	0x00007680


	//   ....[1]....
        /*00e4*/ 	.word	0x00007770


	//   ....[2]....
        /*00e8*/ 	.word	0x00008010


	//   ....[3]....
        /*00ec*/ 	.word	0x00008ce0


	//----- nvinfo : EIATTR_MBARRIER_INSTR_OFFSETS
	.align		4
.L_45:
        /*00f0*/ 	.byte	0x04, 0x39
        /*00f2*/ 	.short	(.L_47 - .L_46)


	//   ....[0]....
.L_46:
        /*00f4*/ 	.word	0x00000670
        /*00f8*/ 	.word	0x000000ff
        /*00fc*/ 	.word	0x00000000
        /*0100*/ 	.short	0x0100
        /*0102*/ 	.byte	0x04
	.zero		1


	//   ....[1]....
        /*0104*/ 	.word	0x00000680
        /*0108*/ 	.word	0x000000ff
        /*010c*/ 	.word	0x00000050
        /*0110*/ 	.short	0x0100
        /*0112*/ 	.byte	0x04
	.zero		1


	//   ....[2]....
        /*0114*/ 	.word	0x00000690
        /*0118*/ 	.word	0x000000ff
        /*011c*/ 	.word	0x00000008
        /*0120*/ 	.short	0x0100
        /*0122*/ 	.byte	0x04
	.zero		1


	//   ....[3]....
        /*0124*/ 	.word	0x000006a0
        /*0128*/ 	.word	0x000000ff
        /*012c*/ 	.word	0x00000058
        /*0130*/ 	.short	0x0100
        /*0132*/ 	.byte	0x04
	.zero		1


	//   ....[4]....
        /*0134*/ 	.word	0x000006b0
        /*0138*/ 	.word	0x000000ff
        /*013c*/ 	.word	0x00000010
        /*0140*/ 	.short	0x0100
        /*0142*/ 	.byte	0x04
	.zero		1


	//   ....[5]....
        /*0144*/ 	.word	0x000006c0
        /*0148*/ 	.word	0x000000ff
        /*014c*/ 	.word	0x00000060
        /*0150*/ 	.short	0x0100
        /*0152*/ 	.byte	0x04
	.zero		1


	//   ....[6]....
        /*0154*/ 	.word	0x000006d0
        /*0158*/ 	.word	0x000000ff
        /*015c*/ 	.word	0x00000018
        /*0160*/ 	.short	0x0100
        /*0162*/ 	.byte	0x04
	.zero		1


	//   ....[7]....
        /*0164*/ 	.word	0x000006e0
        /*0168*/ 	.word	0x000000ff
        /*016c*/ 	.word	0x00000068
        /*0170*/ 	.short	0x0100
        /*0172*/ 	.byte	0x04
	.zero		1


	//   ....[8]....
        /*0174*/ 	.word	0x000006f0
        /*0178*/ 	.word	0x000000ff
        /*017c*/ 	.word	0x00000020
        /*0180*/ 	.short	0x0100
        /*0182*/ 	.byte	0x04
	.zero		1


	//   ....[9]....
        /*0184*/ 	.word	0x00000700
        /*0188*/ 	.word	0x000000ff
        /*018c*/ 	.word	0x00000070
        /*0190*/ 	.short	0x0100
        /*0192*/ 	.byte	0x04
	.zero		1


	//   ....[10]....
        /*0194*/ 	.word	0x00000710
        /*0198*/ 	.word	0x000000ff
        /*019c*/ 	.word	0x00000028
        /*01a0*/ 	.short	0x0100
        /*01a2*/ 	.byte	0x04
	.zero		1


	//   ....[11]....
        /*01a4*/ 	.word	0x00000720
        /*01a8*/ 	.word	0x000000ff
        /*01ac*/ 	.word	0x00000078
        /*01b0*/ 	.short	0x0100
        /*01b2*/ 	.byte	0x04
	.zero		1


	//   ....[12]....
        /*01b4*/ 	.word	0x00000730
        /*01b8*/ 	.word	0x000000ff
        /*01bc*/ 	.word	0x00000030
        /*01c0*/ 	.short	0x0100
        /*01c2*/ 	.byte	0x04
	.zero		1


	//   ....[13]....
        /*01c4*/ 	.word	0x00000740
        /*01c8*/ 	.word	0x000000ff
        /*01cc*/ 	.word	0x00000080
        /*01d0*/ 	.short	0x0100
        /*01d2*/ 	.byte	0x04
	.zero		1


	//   ....[14]....
        /*01d4*/ 	.word	0x00000750
        /*01d8*/ 	.word	0x000000ff
        /*01dc*/ 	.word	0x00000038
        /*01e0*/ 	.short	0x0100
        /*01e2*/ 	.byte	0x04
	.zero		1


	//   ....[15]....
        /*01e4*/ 	.word	0x00000760
        /*01e8*/ 	.word	0x000000ff
        /*01ec*/ 	.word	0x00000088
        /*01f0*/ 	.short	0x0100
        /*01f2*/ 	.byte	0x04
	.zero		1


	//   ....[16]....
        /*01f4*/ 	.word	0x00000770
        /*01f8*/ 	.word	0x000000ff
        /*01fc*/ 	.word	0x00000040
        /*0200*/ 	.short	0x0100
        /*0202*/ 	.byte	0x04
	.zero		1


	//   ....[17]....
        /*0204*/ 	.word	0x00000780
        /*0208*/ 	.word	0x000000ff
        /*020c*/ 	.word	0x00000090
        /*0210*/ 	.short	0x0100
        /*0212*/ 	.byte	0x04
	.zero		1


	//   ....[18]....
        /*0214*/ 	.word	0x00000790
        /*0218*/ 	.word	0x000000ff
        /*021c*/ 	.word	0x00000048
        /*0220*/ 	.short	0x0100
        /*0222*/ 	.byte	0x04
	.zero		1


	//   ....[19]....
        /*0224*/ 	.word	0x000007a0
        /*0228*/ 	.word	0x000000ff
        /*022c*/ 	.word	0x00000098
        /*0230*/ 	.short	0x0100
        /*0232*/ 	.byte	0x04
	.zero		1


	//   ....[20]....
        /*0234*/ 	.word	0x000008e0
        /*0238*/ 	.word	0x000000ff
        /*023c*/ 	.word	0x000000a0
        /*0240*/ 	.short	0x0100
        /*0242*/ 	.byte	0x04
	.zero		1


	//   ....[21]....
        /*0244*/ 	.word	0x000008f0
        /*0248*/ 	.word	0x000000ff
        /*024c*/ 	.word	0x000000b8
        /*0250*/ 	.short	0x0100
        /*0252*/ 	.byte	0x04
	.zero		1


	//   ....[22]....
        /*0254*/ 	.word	0x00000900
        /*0258*/ 	.word	0x000000ff
        /*025c*/ 	.word	0x000000a8
        /*0260*/ 	.short	0x0100
        /*0262*/ 	.byte	0x04
	.zero		1


	//   ....[23]....
        /*0264*/ 	.word	0x00000910
        /*0268*/ 	.word	0x000000ff
        /*026c*/ 	.word	0x000000c0
        /*0270*/ 	.short	0x0100
        /*0272*/ 	.byte	0x04
	.zero		1


	//   ....[24]....
        /*0274*/ 	.word	0x00000920
        /*0278*/ 	.word	0x000000ff
        /*027c*/ 	.word	0x000000b0
        /*0280*/ 	.short	0x0100
        /*0282*/ 	.byte	0x04
	.zero		1


	//   ....[25]....
        /*0284*/ 	.word	0x00000930
        /*0288*/ 	.word	0x000000ff
        /*028c*/ 	.word	0x000000c8
        /*0290*/ 	.short	0x0100
        /*0292*/ 	.byte	0x04
	.zero		1


	//   ....[26]....
        /*0294*/ 	.word	0x00000a20
        /*0298*/ 	.word	0x000000ff
        /*029c*/ 	.word	0x000000d0
        /*02a0*/ 	.short	0x0100
        /*02a2*/ 	.byte	0x04
	.zero		1


	//   ....[27]....
        /*02a4*/ 	.word	0x00000a30
        /*02a8*/ 	.word	0x000000ff
        /*02ac*/ 	.word	0x000000d8
        /*02b0*/ 	.short	0x0100
        /*02b2*/ 	.byte	0x04
	.zero		1


	//   ....[28]....
        /*02b4*/ 	.word	0x00000b70
        /*02b8*/ 	.word	0x000000ff
        /*02bc*/ 	.word	0x000000e0
        /*02c0*/ 	.short	0x0100
        /*02c2*/ 	.byte	0x06
	.zero		1


	//   ....[29]....
        /*02c4*/ 	.word	0x00000b80
        /*02c8*/ 	.word	0x000000ff
        /*02cc*/ 	.word	0x000000e8
        /*02d0*/ 	.short	0x0100
        /*02d2*/ 	.byte	0x06
	.zero		1


	//   ....[30]....
        /*02d4*/ 	.word	0x00000cc0
        /*02d8*/ 	.word	0x000000ff
        /*02dc*/ 	.word	0x000000f0
        /*02e0*/ 	.short	0x0100
        /*02e2*/ 	.byte	0x04
	.zero		1


	//   ....[31]....
        /*02e4*/ 	.word	0x00000cd0
        /*02e8*/ 	.word	0x000000ff
        /*02ec*/ 	.word	0x00000100
        /*02f0*/ 	.short	0x0100
        /*02f2*/ 	.byte	0x04
	.zero		1


	//   ....[32]....
        /*02f4*/ 	.word	0x00000ce0
        /*02f8*/ 	.word	0x000000ff
        /*02fc*/ 	.word	0x000000f8
        /*0300*/ 	.short	0x0100
        /*0302*/ 	.byte	0x04
	.zero		1


	//   ....[33]....
        /*0304*/ 	.word	0x00000cf0
        /*0308*/ 	.word	0x000000ff
        /*030c*/ 	.word	0x00000108
        /*0310*/ 	.short	0x0100
        /*0312*/ 	.byte	0x04
	.zero		1


	//   ....[34]....
        /*0314*/ 	.word	0x00000df0
        /*0318*/ 	.word	0x000000ff
        /*031c*/ 	.word	0x00000110
        /*0320*/ 	.short	0x0100
        /*0322*/ 	.byte	0x06
	.zero		1


	//   ....[35]....
        /*0324*/ 	.word	0x00001db0
        /*0328*/ 	.word	0x000000ff
        /*032c*/ 	.word	0x00000050
        /*0330*/ 	.short	0x010a
        /*0332*/ 	.byte	0x07
	.zero		1


	//   ....[36]....
        /*0334*/ 	.word	0x000021a0
        /*0338*/ 	.word	0x000000ff
        /*033c*/ 	.word	0x00000050
        /*0340*/ 	.short	0x010a
        /*0342*/ 	.byte	0x0b
	.zero		1


	//   ....[37]....
        /*0344*/ 	.word	0x00002350
        /*0348*/ 	.word	0x000000ff
        /*034c*/ 	.word	0x00000050
        /*0350*/ 	.short	0x010a
        /*0352*/ 	.byte	0x08
	.zero		1


	//   ....[38]....
        /*0354*/ 	.word	0x00002610
        /*0358*/ 	.word	0x000000ff
        /*035c*/ 	.word	0x000000d8
        /*0360*/ 	.short	0x0101
        /*0362*/ 	.byte	0x21
	.zero		1


	//   ....[39]....
        /*0364*/ 	.word	0x00002640
        /*0368*/ 	.word	0x000000ff
        /*036c*/ 	.word	0x00000050
        /*0370*/ 	.short	0x010a
        /*0372*/ 	.byte	0x04
	.zero		1


	//   ....[40]....
        /*0374*/ 	.word	0x00002810
        /*0378*/ 	.word	0x000000ff
        /*037c*/ 	.word	0x00000050
        /*0380*/ 	.short	0x010a
        /*0382*/ 	.byte	0x0b
	.zero		1


	//   ....[41]....
        /*0384*/ 	.word	0x000029c0
        /*0388*/ 	.word	0x000000ff
        /*038c*/ 	.word	0x00000050
        /*0390*/ 	.short	0x010a
        /*0392*/ 	.byte	0x08
	.zero		1


	//   ....[42]....
        /*0394*/ 	.word	0x00002c70
        /*0398*/ 	.word	0x000000ff
        /*039c*/ 	.word	0x000000e0
        /*03a0*/ 	.short	0x010a
        /*03a2*/ 	.byte	0x21
	.zero		1


	//   ....[43]....
        /*03a4*/ 	.word	0x00002d30
        /*03a8*/ 	.word	0x000000ff
        /*03ac*/ 	.word	0x00000000
        /*03b0*/ 	.short	0x0101
        /*03b2*/ 	.byte	0x04
	.zero		1


	//   ....[44]....
        /*03b4*/ 	.word	0x00003320
        /*03b8*/ 	.word	0x000000ff
        /*03bc*/ 	.word	0x00000000
        /*03c0*/ 	.short	0x010a
        /*03c2*/ 	.byte	0x04
	.zero		1


	//   ....[45]....
        /*03c4*/ 	.word	0x000033c0
        /*03c8*/ 	.word	0x000000ff
        /*03cc*/ 	.word	0x00000000
        /*03d0*/ 	.short	0x010a
        /*03d2*/ 	.byte	0x05
	.zero		1


	//   ....[46]....
        /*03d4*/ 	.word	0x00003460
        /*03d8*/ 	.word	0x000000ff
        /*03dc*/ 	.word	0x00000000
        /*03e0*/ 	.short	0x010a
        /*03e2*/ 	.byte	0x05
	.zero		1


	//   ....[47]....
        /*03e4*/ 	.word	0x00003500
        /*03e8*/ 	.word	0x000000ff
        /*03ec*/ 	.word	0x00000000
        /*03f0*/ 	.short	0x010a
        /*03f2*/ 	.byte	0x05
	.zero		1


	//   ....[48]....
        /*03f4*/ 	.word	0x000035a0
        /*03f8*/ 	.word	0x000000ff
        /*03fc*/ 	.word	0x00000000
        /*0400*/ 	.short	0x010a
        /*0402*/ 	.byte	0x05
	.zero		1


	//   ....[49]....
        /*0404*/ 	.word	0x00003640
        /*0408*/ 	.word	0x000000ff
        /*040c*/ 	.word	0x00000000
        /*0410*/ 	.short	0x010a
        /*0412*/ 	.byte	0x05
	.zero		1


	//   ....[50]....
        /*0414*/ 	.word	0x000036e0
        /*0418*/ 	.word	0x000000ff
        /*041c*/ 	.word	0x00000000
        /*0420*/ 	.short	0x010a
        /*0422*/ 	.byte	0x05
	.zero		1


	//   ....[51]....
        /*0424*/ 	.word	0x00003780
        /*0428*/ 	.word	0x000000ff
        /*042c*/ 	.word	0x00000000
        /*0430*/ 	.short	0x010a
        /*0432*/ 	.byte	0x05
	.zero		1


	//   ....[52]....
        /*0434*/ 	.word	0x00003820
        /*0438*/ 	.word	0x000000ff
        /*043c*/ 	.word	0x00000000
        /*0440*/ 	.short	0x010a
        /*0442*/ 	.byte	0x05
	.zero		1


	//   ....[53]....
        /*0444*/ 	.word	0x000038d0
        /*0448*/ 	.word	0x00000000
        /*044c*/ 	.word	0x00000000
        /*0450*/ 	.short	0x010a
        /*0452*/ 	.byte	0xff
	.zero		1


	//   ....[54]....
        /*0454*/ 	.word	0x00003a20
        /*0458*/ 	.word	0x000000ff
        /*045c*/ 	.word	0x000000e8
        /*0460*/ 	.short	0x010a
        /*0462*/ 	.byte	0x04
	.zero		1


	//   ....[55]....
        /*0464*/ 	.word	0x00003ac0
        /*0468*/ 	.word	0x000000ff
        /*046c*/ 	.word	0x000000e0
        /*0470*/ 	.short	0x010a
        /*0472*/ 	.byte	0x04
	.zero		1


	//   ....[56]....
        /*0474*/ 	.word	0x00003b60
        /*0478*/ 	.word	0x000000ff
        /*047c*/ 	.word	0x00000000
        /*0480*/ 	.short	0x0101
        /*0482*/ 	.byte	0x05
	.zero		1


	//   ....[57]....
        /*0484*/ 	.word	0x00003ba0
        /*0488*/ 	.word	0x000000ff
        /*048c*/ 	.word	0x000000e8
        /*0490*/ 	.short	0x0106
        /*0492*/ 	.byte	0x04
	.zero		1


	//   ....[58]....
        /*0494*/ 	.word	0x00003be0
        /*0498*/ 	.word	0x00000000
        /*049c*/ 	.word	0x000000e8
        /*04a0*/ 	.short	0x010a
        /*04a2*/ 	.byte	0xff
	.zero		1


	//   ....[59]....
        /*04a4*/ 	.word	0x00003e30
        /*04a8*/ 	.word	0x000000ff
        /*04ac*/ 	.word	0x00000008
        /*04b0*/ 	.short	0x010a
        /*04b2*/ 	.byte	0x05
	.zero		1


	//   ....[60]....
        /*04b4*/ 	.word	0x00003e50
        /*04b8*/ 	.word	0x000000ff
        /*04bc*/ 	.word	0x00000008
        /*04c0*/ 	.short	0x010a
        /*04c2*/ 	.byte	0x05
	.zero		1


	//   ....[61]....
        /*04c4*/ 	.word	0x00003fe0
        /*04c8*/ 	.word	0x000000ff
        /*04cc*/ 	.word	0x00000008
        /*04d0*/ 	.short	0x010a
        /*04d2*/ 	.byte	0x05
	.zero		1


	//   ....[62]....
        /*04d4*/ 	.word	0x00004000
        /*04d8*/ 	.word	0x000000ff
        /*04dc*/ 	.word	0x00000008
        /*04e0*/ 	.short	0x010a
        /*04e2*/ 	.byte	0x05
	.zero		1


	//   ....[63]....
        /*04e4*/ 	.word	0x000040c0
        /*04e8*/ 	.word	0x000000ff
        /*04ec*/ 	.word	0x00000000
        /*04f0*/ 	.short	0x0101
        /*04f2*/ 	.byte	0x04
	.zero		1


	//   ....[64]....
        /*04f4*/ 	.word	0x00004420
        /*04f8*/ 	.word	0x000000ff
        /*04fc*/ 	.word	0x000000e0
        /*0500*/ 	.short	0x010a
        /*0502*/ 	.byte	0x15
	.zero		1


	//   ....[65]....
        /*0504*/ 	.word	0x000044c0
        /*0508*/ 	.word	0x000000ff
        /*050c*/ 	.word	0x00000000
        /*0510*/ 	.short	0x0101
        /*0512*/ 	.byte	0x24
	.zero		1


	//   ....[66]....
        /*0514*/ 	.word	0x000044f0
        /*0518*/ 	.word	0x000000ff
        /*051c*/ 	.word	0x00000100
        /*0520*/ 	.short	0x010a
        /*0522*/ 	.byte	0x1a
	.zero		1


	//   ....[67]....
        /*0524*/ 	.word	0x000045c0
        /*0528*/ 	.word	0x000000ff
        /*052c*/ 	.word	0x00000000
        /*0530*/ 	.short	0x010a
        /*0532*/ 	.byte	0x04
	.zero		1


	//   ....[68]....
        /*0534*/ 	.word	0x00004630
        /*0538*/ 	.word	0x000000ff
        /*053c*/ 	.word	0x00000000
        /*0540*/ 	.short	0x010a
        /*0542*/ 	.byte	0x11
	.zero		1


	//   ....[69]....
        /*0544*/ 	.word	0x00004780
        /*0548*/ 	.word	0x000000ff
        /*054c*/ 	.word	0x00000000
        /*0550*/ 	.short	0x010a
        /*0552*/ 	.byte	0x05
	.zero		1


	//   ....[70]....
        /*0554*/ 	.word	0x00004a90
        /*0558*/ 	.word	0x000000ff
        /*055c*/ 	.word	0x00000000
        /*0560*/ 	.short	0x010a
        /*0562*/ 	.byte	0x04
	.zero		1


	//   ....[71]....
        /*0564*/ 	.word	0x00004b30
        /*0568*/ 	.word	0x00000000
        /*056c*/ 	.word	0x00000000
        /*0570*/ 	.short	0x010a
        /*0572*/ 	.byte	0xff
	.zero		1


	//   ....[72]....
        /*0574*/ 	.word	0x00004b70
        /*0578*/ 	.word	0x00000000
        /*057c*/ 	.word	0x00000000
        /*0580*/ 	.short	0x010a
        /*0582*/ 	.byte	0xff
	.zero		1


	//   ....[73]....
        /*0584*/ 	.word	0x00004be0
        /*0588*/ 	.word	0x000000ff
        /*058c*/ 	.word	0x00000000
        /*0590*/ 	.short	0x0101
        /*0592*/ 	.byte	0x04
	.zero		1


	//   ....[74]....
        /*0594*/ 	.word	0x00004c20
        /*0598*/ 	.word	0x000000ff
        /*059c*/ 	.word	0x00000110
        /*05a0*/ 	.short	0x010a
        /*05a2*/ 	.byte	0x15
	.zero		1


	//   ....[75]....
        /*05a4*/ 	.word	0x00004c90
        /*05a8*/ 	.word	0x000000ff
        /*05ac*/ 	.word	0x00000000
        /*05b0*/ 	.short	0x0101
        /*05b2*/ 	.byte	0x04
	.zero		1


	//   ....[76]....
        /*05b4*/ 	.word	0x00005390
        /*05b8*/ 	.word	0x000000ff
        /*05bc*/ 	.word	0x000000e0
        /*05c0*/ 	.short	0x010a
        /*05c2*/ 	.byte	0x18
	.zero		1


	//   ....[77]....
        /*05c4*/ 	.word	0x00005420
        /*05c8*/ 	.word	0x000000ff
        /*05cc*/ 	.word	0x00000000
        /*05d0*/ 	.short	0x0101
        /*05d2*/ 	.byte	0x2c
	.zero		1


	//   ....[78]....
        /*05d4*/ 	.word	0x00005960
        /*05d8*/ 	.word	0x000000ff
        /*05dc*/ 	.word	0x000000d8
        /*05e0*/ 	.short	0x010a
        /*05e2*/ 	.byte	0x18
	.zero		1


	//   ....[79]....
        /*05e4*/ 	.word	0x00005f80
        /*05e8*/ 	.word	0x000000ff
        /*05ec*/ 	.word	0x000000b8
        /*05f0*/ 	.short	0x010a
        /*05f2*/ 	.byte	0x05
	.zero		1


	//   ....[80]....
        /*05f4*/ 	.word	0x00006160
        /*05f8*/ 	.word	0x000000ff
        /*05fc*/ 	.word	0x000000a0
        /*0600*/ 	.short	0x010b
        /*0602*/ 	.byte	0x05
	.zero		1


	//   ....[81]....
        /*0604*/ 	.word	0x00006170
        /*0608*/ 	.word	0x000000ff
        /*060c*/ 	.word	0x00000000
        /*0610*/ 	.short	0x0101
        /*0612*/ 	.byte	0x07
	.zero		1


	//   ....[82]....
        /*0614*/ 	.word	0x00006190
        /*0618*/ 	.word	0x000000ff
        /*061c*/ 	.word	0x000000b8
        /*0620*/ 	.short	0x010a
        /*0622*/ 	.byte	0x04
	.zero		1


	//   ....[83]....
        /*0624*/ 	.word	0x000063c0
        /*0628*/ 	.word	0x000000ff
        /*062c*/ 	.word	0x000000a0
        /*0630*/ 	.short	0x010b
        /*0632*/ 	.byte	0x04
	.zero		1


	//   ....[84]....
        /*0634*/ 	.word	0x000063d0
        /*0638*/ 	.word	0x000000ff
        /*063c*/ 	.word	0x00000000
        /*0640*/ 	.short	0x0101
        /*0642*/ 	.byte	0x05
	.zero		1


	//   ....[85]....
        /*0644*/ 	.word	0x00006440
        /*0648*/ 	.word	0x000000ff
        /*064c*/ 	.word	0x00000000
        /*0650*/ 	.short	0x010a
        /*0652*/ 	.byte	0x04
	.zero		1


	//   ....[86]....
        /*0654*/ 	.word	0x000064d0
        /*0658*/ 	.word	0x000000ff
        /*065c*/ 	.word	0x00000000
        /*0660*/ 	.short	0x010a
        /*0662*/ 	.byte	0x05
	.zero		1


	//   ....[87]....
        /*0664*/ 	.word	0x00006570
        /*0668*/ 	.word	0x00000000
        /*066c*/ 	.word	0x00000000
        /*0670*/ 	.short	0x010a
        /*0672*/ 	.byte	0xff
	.zero		1


	//   ....[88]....
        /*0674*/ 	.word	0x000068f0
        /*0678*/ 	.word	0x000000ff
        /*067c*/ 	.word	0x000000e0
        /*0680*/ 	.short	0x010a
        /*0682*/ 	.byte	0x34
	.zero		1


	//   ....[89]....
        /*0684*/ 	.word	0x000069b0
        /*0688*/ 	.word	0x000000ff
        /*068c*/ 	.word	0x00000000
        /*0690*/ 	.short	0x0101
        /*0692*/ 	.byte	0x04
	.zero		1


	//   ....[90]....
        /*0694*/ 	.word	0x00007c80
        /*0698*/ 	.word	0x00000000
        /*069c*/ 	.word	0x000000a0
        /*06a0*/ 	.short	0x010a
        /*06a2*/ 	.byte	0xff
	.zero		1


	//   ....[91]....
        /*06a4*/ 	.word	0x00007cd0
        /*06a8*/ 	.word	0x00000067
        /*06ac*/ 	.word	0x000000f0
        /*06b0*/ 	.short	0x010a
        /*06b2*/ 	.byte	0xff
	.zero		1


	//   ....[92]....
        /*06b4*/ 	.word	0x00007dd0
        /*06b8*/ 	.word	0x00000000
        /*06bc*/ 	.word	0x000000a0
        /*06c0*/ 	.short	0x010a
        /*06c2*/ 	.byte	0xff
	.zero		1


	//   ....[93]....
        /*06c4*/ 	.word	0x00007ef0
        /*06c8*/ 	.word	0x00000067
        /*06cc*/ 	.word	0x000000f0
        /*06d0*/ 	.short	0x010a
        /*06d2*/ 	.byte	0xff
	.zero		1


	//   ....[94]....
        /*06d4*/ 	.word	0x00008a40
        /*06d8*/ 	.word	0x00000000
        /*06dc*/ 	.word	0x00000000
        /*06e0*/ 	.short	0x0101
        /*06e2*/ 	.byte	0xff
	.zero		1


	//   ....[95]....
        /*06e4*/ 	.word	0x00008a50
        /*06e8*/ 	.word	0x00000003
        /*06ec*/ 	.word	0x000000a0
        /*06f0*/ 	.short	0x010a
        /*06f2*/ 	.byte	0xff
	.zero		1


	//   ....[96]....
        /*06f4*/ 	.word	0x00008b20
        /*06f8*/ 	.word	0x00000003
        /*06fc*/ 	.word	0x000000a0
        /*0700*/ 	.short	0x010a
        /*0702*/ 	.byte	0xff
	.zero		1


	//   ....[97]....
        /*0704*/ 	.word	0x00008f80
        /*0708*/ 	.word	0x00000067
        /*070c*/ 	.word	0x00000000
        /*0710*/ 	.short	0x0101
        /*0712*/ 	.byte	0xff
	.zero		1


	//   ....[98]....
        /*0714*/ 	.word	0x00009790
        /*0718*/ 	.word	0x00000002
        /*071c*/ 	.word	0x00000000
        /*0720*/ 	.short	0x0101
        /*0722*/ 	.byte	0xff
	.zero		1


	//   ....[99]....
        /*0724*/ 	.word	0x00009a10
        /*0728*/ 	.word	0x000000ff
        /*072c*/ 	.word	0x00000000
        /*0730*/ 	.short	0x0101
        /*0732*/ 	.byte	0x04
	.zero		1


	//   ....[100]....
        /*0734*/ 	.word	0x00009a40
        /*0738*/ 	.word	0x00000000
        /*073c*/ 	.word	0x00000050
        /*0740*/ 	.short	0x010a
        /*0742*/ 	.byte	0xff
	.zero		1


	//   ....[101]....
        /*0744*/ 	.word	0x00009aa0
        /*0748*/ 	.word	0x00000000
        /*074c*/ 	.word	0x00000050
        /*0750*/ 	.short	0x010a
        /*0752*/ 	.byte	0xff
	.zero		1


	//   ....[102]....
        /*0754*/ 	.word	0x00009b00
        /*0758*/ 	.word	0x00000000
        /*075c*/ 	.word	0x000000e0
        /*0760*/ 	.short	0x010a
        /*0762*/ 	.byte	0xff
	.zero		1


	//   ....[103]....
        /*0764*/ 	.word	0x00009b60
        /*0768*/ 	.word	0x00000000
        /*076c*/ 	.word	0x00000000
        /*0770*/ 	.short	0x010a
        /*0772*/ 	.byte	0xff
	.zero		1


	//   ....[104]....
        /*0774*/ 	.word	0x00009bc0
        /*0778*/ 	.word	0x00000000
        /*077c*/ 	.word	0x00000000
        /*0780*/ 	.short	0x010a
        /*0782*/ 	.byte	0xff
	.zero		1


	//   ....[105]....
        /*0784*/ 	.word	0x00009c20
        /*0788*/ 	.word	0x00000000
        /*078c*/ 	.word	0x00000000
        /*0790*/ 	.short	0x010a
        /*0792*/ 	.byte	0xff
	.zero		1


	//   ....[106]....
        /*0794*/ 	.word	0x00009c80
        /*0798*/ 	.word	0x00000000
        /*079c*/ 	.word	0x00000000
        /*07a0*/ 	.short	0x010a
        /*07a2*/ 	.byte	0xff
	.zero		1


	//   ....[107]....
        /*07a4*/ 	.word	0x00009ce0
        /*07a8*/ 	.word	0x00000000
        /*07ac*/ 	.word	0x00000000
        /*07b0*/ 	.short	0x010a
        /*07b2*/ 	.byte	0xff
	.zero		1


	//   ....[108]....
        /*07b4*/ 	.word	0x00009d40
        /*07b8*/ 	.word	0x00000000
        /*07bc*/ 	.word	0x00000000
        /*07c0*/ 	.short	0x010a
        /*07c2*/ 	.byte	0xff
	.zero		1


	//   ....[109]....
        /*07c4*/ 	.word	0x00009da0
        /*07c8*/ 	.word	0x00000000
        /*07cc*/ 	.word	0x00000000
        /*07d0*/ 	.short	0x010a
        /*07d2*/ 	.byte	0xff
	.zero		1


	//   ....[110]....
        /*07d4*/ 	.word	0x00009e00
        /*07d8*/ 	.word	0x00000000
        /*07dc*/ 	.word	0x00000000
        /*07e0*/ 	.short	0x010a
        /*07e2*/ 	.byte	0xff
	.zero		1


	//   ....[111]....
        /*07e4*/ 	.word	0x00009e60
        /*07e8*/ 	.word	0x00000000
        /*07ec*/ 	.word	0x00000000
        /*07f0*/ 	.short	0x010a
        /*07f2*/ 	.byte	0xff
	.zero		1


	//   ....[112]....
        /*07f4*/ 	.word	0x00009ec0
        /*07f8*/ 	.word	0x00000004
        /*07fc*/ 	.word	0x000000e8
        /*0800*/ 	.short	0x010a
        /*0802*/ 	.byte	0xff
	.zero		1


	//   ....[113]....
        /*0804*/ 	.word	0x00009f20
        /*0808*/ 	.word	0x00000004
        /*080c*/ 	.word	0x000000e0
        /*0810*/ 	.short	0x010a
        /*0812*/ 	.byte	0xff
	.zero		1


	//   ....[114]....
        /*0814*/ 	.word	0x00009f80
        /*0818*/ 	.word	0x00000005
        /*081c*/ 	.word	0x00000008
        /*0820*/ 	.short	0x010a
        /*0822*/ 	.byte	0xff
	.zero		1


	//   ....[115]....
        /*0824*/ 	.word	0x0000a060
        /*0828*/ 	.word	0x00000003
        /*082c*/ 	.word	0x00000008
        /*0830*/ 	.short	0x010a
        /*0832*/ 	.byte	0xff
	.zero		1


	//   ....[116]....
        /*0834*/ 	.word	0x0000a0c0
        /*0838*/ 	.word	0x00000000
        /*083c*/ 	.word	0x000000e0
        /*0840*/ 	.short	0x010a
        /*0842*/ 	.byte	0xff
	.zero		1


	//   ....[117]....
        /*0844*/ 	.word	0x0000a120
        /*0848*/ 	.word	0x00000000
        /*084c*/ 	.word	0x00000100
        /*0850*/ 	.short	0x010a
        /*0852*/ 	.byte	0xff
	.zero		1


	//   ....[118]....
        /*0854*/ 	.word	0x0000a180
        /*0858*/ 	.word	0x00000000
        /*085c*/ 	.word	0x00000000
        /*0860*/ 	.short	0x010a
        /*0862*/ 	.byte	0xff
	.zero		1


	//   ....[119]....
        /*0864*/ 	.word	0x0000a1e0
        /*0868*/ 	.word	0x00000000
        /*086c*/ 	.word	0x00000000
        /*0870*/ 	.short	0x010a
        /*0872*/ 	.byte	0xff
	.zero		1


	//   ....[120]....
        /*0874*/ 	.word	0x0000a240
        /*0878*/ 	.word	0x00000000
        /*087c*/ 	.word	0x00000110
        /*0880*/ 	.short	0x010a
        /*0882*/ 	.byte	0xff
	.zero		1


	//   ....[121]....
        /*0884*/ 	.word	0x0000a2a0
        /*0888*/ 	.word	0x00000000
        /*088c*/ 	.word	0x000000e0
        /*0890*/ 	.short	0x010a
        /*0892*/ 	.byte	0xff
	.zero		1


	//   ....[122]....
        /*0894*/ 	.word	0x0000a300
        /*0898*/ 	.word	0x00000003
        /*089c*/ 	.word	0x000000d8
        /*08a0*/ 	.short	0x010a
        /*08a2*/ 	.byte	0xff
	.zero		1


	//   ....[123]....
        /*08a4*/ 	.word	0x0000a360
        /*08a8*/ 	.word	0x00000000
        /*08ac*/ 	.word	0x000000b8
        /*08b0*/ 	.short	0x010a
        /*08b2*/ 	.byte	0xff
	.zero		1


	//   ....[124]....
        /*08b4*/ 	.word	0x0000a3c0
        /*08b8*/ 	.word	0x00000000
        /*08bc*/ 	.word	0x000000b8
        /*08c0*/ 	.short	0x010a
        /*08c2*/ 	.byte	0xff
	.zero		1


	//   ....[125]....
        /*08c4*/ 	.word	0x0000a420
        /*08c8*/ 	.word	0x00000000
        /*08cc*/ 	.word	0x00000000
        /*08d0*/ 	.short	0x010a
        /*08d2*/ 	.byte	0xff
	.zero		1


	//   ....[126]....
        /*08d4*/ 	.word	0x0000a480
        /*08d8*/ 	.word	0x00000000
        /*08dc*/ 	.word	0x00000000
        /*08e0*/ 	.short	0x010a
        /*08e2*/ 	.byte	0xff
	.zero		1


	//   ....[127]....
        /*08e4*/ 	.word	0x0000a4e0
        /*08e8*/ 	.word	0x00000000
        /*08ec*/ 	.word	0x000000e0
        /*08f0*/ 	.short	0x010a
        /*08f2*/ 	.byte	0xff
	.zero		1


	//   ....[128]....
        /*08f4*/ 	.word	0x0000a530
        /*08f8*/ 	.word	0x00000000
        /*08fc*/ 	.word	0x000000a0
        /*0900*/ 	.short	0x010a
        /*0902*/ 	.byte	0xff
	.zero		1


	//   ....[129]....
        /*0904*/ 	.word	0x0000a580
        /*0908*/ 	.word	0x00000067
        /*090c*/ 	.word	0x000000f0
        /*0910*/ 	.short	0x010a
        /*0912*/ 	.byte	0xff
	.zero		1


	//   ....[130]....
        /*0914*/ 	.word	0x0000a5d0
        /*0918*/ 	.word	0x00000003
        /*091c*/ 	.word	0x000000a0
        /*0920*/ 	.short	0x010a
        /*0922*/ 	.byte	0xff
	.zero		1


	//----- nvinfo : EIATTR_NUM_MBARRIERS
	.align		4
.L_47:
        /*0924*/ 	.byte	0x03, 0x38
        /*0926*/ 	.short	0x0023


	//----- nvinfo : EIATTR_EXIT_INSTR_OFFSETS
	.align		4
        /*0928*/ 	.byte	0x04, 0x1c
        /*092a*/ 	.short	(.L_49 - .L_48)


	//   ....[0]....
.L_48:
        /*092c*/ 	.word	0x00003900


	//   ....[1]....
        /*0930*/ 	.word	0x00003bb0


	//   ....[2]....
        /*0934*/ 	.word	0x00003c10


	//   ....[3]....
        /*0938*/ 	.word	0x00004eb0


	//   ....[4]....
        /*093c*/ 	.word	0x000065a0


	//   ....[5]....
        /*0940*/ 	.word	0x000065e0


	//   ....[6]....
        /*0944*/ 	.word	0x000098f0


	//   ....[7]....
        /*0948*/ 	.word	0x00009970


	//   ....[8]....
        /*094c*/ 	.word	0x000099a0


	//   ....[9]....
        /*0950*/ 	.word	0x00009a20


	//----- nvinfo : EIATTR_MAX_THREADS
	.align		4
.L_49:
        /*0954*/ 	.byte	0x04, 0x05
        /*0956*/ 	.short	(.L_51 - .L_50)
.L_50:
        /*0958*/ 	.word	0x00000100
        /*095c*/ 	.word	0x00000001
        /*0960*/ 	.word	0x00000001


	//----- nvinfo : EIATTR_CRS_STACK_SIZE
	.align		4
.L_51:
        /*0964*/ 	.byte	0x04, 0x1e
        /*0966*/ 	.short	(.L_53 - .L_52)
.L_52:
        /*0968*/ 	.word	0x00000000


	//----- nvinfo : EIATTR_CBANK_PARAM_SIZE
	.align		4
.L_53:
        /*096c*/ 	.byte	0x03, 0x19
        /*096e*/ 	.short	0x0900


	//----- nvinfo : EIATTR_PARAM_CBANK
	.align		4
        /*0970*/ 	.byte	0x04, 0x0a
        /*0972*/ 	.short	(.L_55 - .L_54)
	.align		4
.L_54:
        /*0974*/ 	.word	index@(.nv.constant0._ZN7cutlass13device_kernelINS_4conv6kernel13ConvUniversalINS1_16ConvProblemShapeILNS1_8OperatorE2ELi3EEENS1_10collective14CollectiveConvINS1_47MainloopSm100TmaUmmaWarpSpecializedImplicitGemmILS5_2ELi10ELi3ELi1ELi2EN4cute5tupleIJNSA_1CILi2EEENSC_ILi1EEESE_EEEEENSB_IJNSC_ILi256EEENSB_IJNSC_ILi64EEEEEESJ_EEENS_10bfloat16_tESL_NSA_8TiledMMAINSA_8MMA_AtomIJNSA_26SM100_MMA_F16BF16_2x1SM_SSISL_SL_fLi256ELi64ELNSA_4UMMA5MajorE1ELSQ_1ELNSP_7ScaleInE0ELSR_0EEEEEENSA_6LayoutINSB_IJSE_SE_SE_EEENSB_IJNSC_ILi0EEESW_SW_EEEEENSB_IJNSA_10UnderscoreESZ_SZ_EEEEENS7_6detail27Sm100ImplicitGemmTileTraitsINSA_18SM100_TMA_2SM_LOADENSA_14ComposedLayoutINSA_7SwizzleILi3ELi4ELi3EEENSA_18smem_ptr_flag_bitsILi16EEENSU_INSB_IJSI_NSC_ILi8EEEEEENSB_IJSE_SI_EEEEEEEvEENS13_INSA_25SM100_TMA_2SM_LOAD_IM2COLENS15_INS16_ILi2ELi4ELi3EEES19_NSU_INSB_IJNSC_ILi32EEES1A_EEENSB_IJSE_S1I_EEEEEEEvEEEENS_8epilogue10collective18CollectiveEpilogueINS1P_23Sm100TmaWarpSpecializedILi3ELi2ELi32ELb1ELb0EEEJNSB_IJNSC_ILi128EEESJ_SJ_EEENSB_IJNSU_IS1U_SE_EENSU_IS1I_SE_EEEEESL_NSB_IJlNSB_IJSE_lllEEESW_EEESL_S20_NS1P_6fusion15FusionCallbacksIS1T_NS21_17LinearCombinationISL_fSL_fLNS_15FloatRoundStyleE2EEES1V_S1Y_JEEENSA_5SM1004TMEM4LOAD26SM100_TMEM_LOAD_32dp32b32xENSA_13SM90_TMA_LOADENS15_IS1H_S19_NSU_INSB_IJS1A_S1I_EEENSB_IJS1I_SE_EEEEEEENSA_39AutoVectorizingCopyWithAssumedAlignmentILi128EEENSA_14SM90_TMA_STOREES2F_S2H_S2H_EEEvvEEEEvNT_6ParamsE)
        /*0978*/ 	.short	0x0380
        /*097a*/ 	.short	0x0900


	//----- nvinfo : EIATTR_SW_WAR
	.align		4
.L_55:
        /*097c*/ 	.byte	0x04, 0x36
        /*097e*/ 	.short	(.L_57 - .L_56)
.L_56:
        /*0980*/ 	.word	0x00000008
.L_57:


//--------------------- .nv.callgraph             --------------------------
	.section	.nv.callgraph,"",@"SHT_CUDA_CALLGRAPH"
	.align	4
	.sectionentsize	8
	.align		4
        /*0000*/ 	.word	0x00000000
	.align		4
        /*0004*/ 	.word	0xffffffff
	.align		4
        /*0008*/ 	.word	index@(_ZN7cutlass13device_kernelINS_4conv6kernel13ConvUniversalINS1_16ConvProblemShapeILNS1_8OperatorE2ELi3EEENS1_10collective14CollectiveConvINS1_47MainloopSm100TmaUmmaWarpSpecializedImplicitGemmILS5_2ELi10ELi3ELi1ELi2EN4cute5tupleIJNSA_1CILi2EEENSC_ILi1EEESE_EEEEENSB_IJNSC_ILi256EEENSB_IJNSC_ILi64EEEEEESJ_EEENS_10bfloat16_tESL_NSA_8TiledMMAINSA_8MMA_AtomIJNSA_26SM100_MMA_F16BF16_2x1SM_SSISL_SL_fLi256ELi64ELNSA_4UMMA5MajorE1ELSQ_1ELNSP_7ScaleInE0ELSR_0EEEEEENSA_6LayoutINSB_IJSE_SE_SE_EEENSB_IJNSC_ILi0EEESW_SW_EEEEENSB_IJNSA_10UnderscoreESZ_SZ_EEEEENS7_6detail27Sm100ImplicitGemmTileTraitsINSA_18SM100_TMA_2SM_LOADENSA_14ComposedLayoutINSA_7SwizzleILi3ELi4ELi3EEENSA_18smem_ptr_flag_bitsILi16EEENSU_INSB_IJSI_NSC_ILi8EEEEEENSB_IJSE_SI_EEEEEEEvEENS13_INSA_25SM100_TMA_2SM_LOAD_IM2COLENS15_INS16_ILi2ELi4ELi3EEES19_NSU_INSB_IJNSC_ILi32EEES1A_EEENSB_IJSE_S1I_EEEEEEEvEEEENS_8epilogue10collective18CollectiveEpilogueINS1P_23Sm100TmaWarpSpecializedILi3ELi2ELi32ELb1ELb0EEEJNSB_IJNSC_ILi128EEESJ_SJ_EEENSB_IJNSU_IS1U_SE_EENSU_IS1I_SE_EEEEESL_NSB_IJlNSB_IJSE_lllEEESW_EEESL_S20_NS1P_6fusion15FusionCallbacksIS1T_NS21_17LinearCombinationISL_fSL_fLNS_15FloatRoundStyleE2EEES1V_S1Y_JEEENSA_5SM1004TMEM4LOAD26SM100_TMEM_LOAD_32dp32b32xENSA_13SM90_TMA_LOADENS15_IS1H_S19_NSU_INSB_IJS1A_S1I_EEENSB_IJS1I_SE_EEEEEEENSA_39AutoVectorizingCopyWithAssumedAlignmentILi128EEENSA_14SM90_TMA_STOREES2F_S2H_S2H_EEEvvEEEEvNT_6ParamsE)
	.align		4
        /*000c*/ 	.word	index@(__assertfail)
	.align		4
        /*0010*/ 	.word	0x00000000
	.align		4
        /*0014*/ 	.word	0xfffffffe
	.align		4
        /*0018*/ 	.word	0x00000000
	.align		4
        /*001c*/ 	.word	0xfffffffd
	.align		4
        /*0020*/ 	.word	0x00000000
	.align		4
        /*0024*/ 	.word	0xfffffffc


//--------------------- .nv.constant4             --------------------------
	.section	.nv.constant4,"a",@progbits
	.align	8
	.align		8
.nv.constant4:
        /*0000*/ 	.dword	__assertfail
	.align		8
        /*0008*/ 	.dword	__unnamed_1
	.align		8
        /*0010*/ 	.dword	__unnamed_2
	.align		8
        /*0018*/ 	.dword	_ZN39_INTERNAL_77c9d264_4_k_cu_b8bd27d9_45374cuda3std3__45__cpo5beginE
	.align		8
        /*0020*/ 	.dword	_ZN39_INTERNAL_77c9d264_4_k_cu_b8bd27d9_45374cuda3std3__45__cpo3endE
	.align		8
        /*0028*/ 	.dword	_ZN39_INTERNAL_77c9d264_4_k_cu_b8bd27d9_45374cuda3std3__45__cpo6cbeginE
	.align		8
        /*0030*/ 	.dword	_ZN39_INTERNAL_77c9d264_4_k_cu_b8bd27d9_45374cuda3std3__45__cpo4cendE
	.align		8
        /*0038*/ 	.dword	_ZN39_INTERNAL_77c9d264_4_k_cu_b8bd27d9_45374cuda3std3__441_GLOBAL__N__77c9d264_4_k_cu_b8bd27d9_45376ignoreE
	.align		8
        /*0040*/ 	.dword	_ZN39_INTERNAL_77c9d264_4_k_cu_b8bd27d9_45374cuda3std3__419piecewise_constructE
	.align		8
        /*0048*/ 	.dword	_ZN39_INTERNAL_77c9d264_4_k_cu_b8bd27d9_45374cuda3std3__48in_placeE
	.align		8
        /*0050*/ 	.dword	_ZN39_INTERNAL_77c9d264_4_k_cu_b8bd27d9_45374cuda3std6ranges3__45__cpo4swapE
	.align		8
        /*0058*/ 	.dword	_ZN39_INTERNAL_77c9d264_4_k_cu_b8bd27d9_45374cuda3std6ranges3__45__cpo9iter_moveE
	.align		8
        /*0060*/ 	.dword	_ZN39_INTERNAL_77c9d264_4_k_cu_b8bd27d9_45374cute7productE
	.align		8
        /*0068*/ 	.dword	_ZN39_INTERNAL_77c9d264_4_k_cu_b8bd27d9_45374cute1_E
	.align		8
        /*0070*/ 	.dword	$str$27
	.align		8
        /*0078*/ 	.dword	$str$28
	.align		8
        /*0080*/ 	.dword	$str$29
	.align		8
        /*0088*/ 	.dword	$str$30


//--------------------- .text._ZN7cutlass13device_kernelINS_4conv6kernel13ConvUniversalINS1_16ConvProblemShapeILNS1_8OperatorE2ELi3EEENS1_10collective14CollectiveConvINS1_47MainloopSm100TmaUmmaWarpSpecializedImplicitGemmILS5_2ELi10ELi3ELi1ELi2EN4cute5tupleIJNSA_1CILi2EEENSC_ILi1EEESE_EEEEENSB_IJNSC_ILi256EEENSB_IJNSC_ILi64EEEEEESJ_EEENS_10bfloat16_tESL_NSA_8TiledMMAINSA_8MMA_AtomIJNSA_26SM100_MMA_F16BF16_2x1SM_SSISL_SL_fLi256ELi64ELNSA_4UMMA5MajorE1ELSQ_1ELNSP_7ScaleInE0ELSR_0EEEEEENSA_6LayoutINSB_IJSE_SE_SE_EEENSB_IJNSC_ILi0EEESW_SW_EEEEENSB_IJNSA_10UnderscoreESZ_SZ_EEEEENS7_6detail27Sm100ImplicitGemmTileTraitsINSA_18SM100_TMA_2SM_LOADENSA_14ComposedLayoutINSA_7SwizzleILi3ELi4ELi3EEENSA_18smem_ptr_flag_bitsILi16EEENSU_INSB_IJSI_NSC_ILi8EEEEEENSB_IJSE_SI_EEEEEEEvEENS13_INSA_25SM100_TMA_2SM_LOAD_IM2COLENS15_INS16_ILi2ELi4ELi3EEES19_NSU_INSB_IJNSC_ILi32EEES1A_EEENSB_IJSE_S1I_EEEEEEEvEEEENS_8epilogue10collective18CollectiveEpilogueINS1P_23Sm100TmaWarpSpecializedILi3ELi2ELi32ELb1ELb0EEEJNSB_IJNSC_ILi128EEESJ_SJ_EEENSB_IJNSU_IS1U_SE_EENSU_IS1I_SE_EEEEESL_NSB_IJlNSB_IJSE_lllEEESW_EEESL_S20_NS1P_6fusion15FusionCallbacksIS1T_NS21_17LinearCombinationISL_fSL_fLNS_15FloatRoundStyleE2EEES1V_S1Y_JEEENSA_5SM1004TMEM4LOAD26SM100_TMEM_LOAD_32dp32b32xENSA_13SM90_TMA_LOADENS15_IS1H_S19_NSU_INSB_IJS1A_S1I_EEENSB_IJS1I_SE_EEEEEEENSA_39AutoVectorizingCopyWithAssumedAlignmentILi128EEENSA_14SM90_TMA_STOREES2F_S2H_S2H_EEEvvEEEEvNT_6ParamsE --------------------------
	.section	.text._ZN7cutlass13device_kernelINS_4conv6kernel13ConvUniversalINS1_16ConvProblemShapeILNS1_8OperatorE2ELi3EEENS1_10collective14CollectiveConvINS1_47MainloopSm100TmaUmmaWarpSpecializedImplicitGemmILS5_2ELi10ELi3ELi1ELi2EN4cute5tupleIJNSA_1CILi2EEENSC_ILi1EEESE_EEEEENSB_IJNSC_ILi256EEENSB_IJNSC_ILi64EEEEEESJ_EEENS_10bfloat16_tESL_NSA_8TiledMMAINSA_8MMA_AtomIJNSA_26SM100_MMA_F16BF16_2x1SM_SSISL_SL_fLi256ELi64ELNSA_4UMMA5MajorE1ELSQ_1ELNSP_7ScaleInE0ELSR_0EEEEEENSA_6LayoutINSB_IJSE_SE_SE_EEENSB_IJNSC_ILi0EEESW_SW_EEEEENSB_IJNSA_10UnderscoreESZ_SZ_EEEEENS7_6detail27Sm100ImplicitGemmTileTraitsINSA_18SM100_TMA_2SM_LOADENSA_14ComposedLayoutINSA_7SwizzleILi3ELi4ELi3EEENSA_18smem_ptr_flag_bitsILi16EEENSU_INSB_IJSI_NSC_ILi8EEEEEENSB_IJSE_SI_EEEEEEEvEENS13_INSA_25SM100_TMA_2SM_LOAD_IM2COLENS15_INS16_ILi2ELi4ELi3EEES19_NSU_INSB_IJNSC_ILi32EEES1A_EEENSB_IJSE_S1I_EEEEEEEvEEEENS_8epilogue10collective18CollectiveEpilogueINS1P_23Sm100TmaWarpSpecializedILi3ELi2ELi32ELb1ELb0EEEJNSB_IJNSC_ILi128EEESJ_SJ_EEENSB_IJNSU_IS1U_SE_EENSU_IS1I_SE_EEEEESL_NSB_IJlNSB_IJSE_lllEEESW_EEESL_S20_NS1P_6fusion15FusionCallbacksIS1T_NS21_17LinearCombinationISL_fSL_fLNS_15FloatRoundStyleE2EEES1V_S1Y_JEEENSA_5SM1004TMEM4LOAD26SM100_TMEM_LOAD_32dp32b32xENSA_13SM90_TMA_LOADENS15_IS1H_S19_NSU_INSB_IJS1A_S1I_EEENSB_IJS1I_SE_EEEEEEENSA_39AutoVectorizingCopyWithAssumedAlignmentILi128EEENSA_14SM90_TMA_STOREES2F_S2H_S2H_EEEvvEEEEvNT_6ParamsE,"ax",@progbits
	.align	128
.text._ZN7cutlass13device_kernelINS_4conv6kernel13ConvUniversalINS1_16ConvProblemShapeILNS1_8OperatorE2ELi3EEENS1_10collective14CollectiveConvINS1_47MainloopSm100TmaUmmaWarpSpecializedImplicitGemmILS5_2ELi10ELi3ELi1ELi2EN4cute5tupleIJNSA_1CILi2EEENSC_ILi1EEESE_EEEEENSB_IJNSC_ILi256EEENSB_IJNSC_ILi64EEEEEESJ_EEENS_10bfloat16_tESL_NSA_8TiledMMAINSA_8MMA_AtomIJNSA_26SM100_MMA_F16BF16_2x1SM_SSISL_SL_fLi256ELi64ELNSA_4UMMA5MajorE1ELSQ_1ELNSP_7ScaleInE0ELSR_0EEEEEENSA_6LayoutINSB_IJSE_SE_SE_EEENSB_IJNSC_ILi0EEESW_SW_EEEEENSB_IJNSA_10UnderscoreESZ_SZ_EEEEENS7_6detail27Sm100ImplicitGemmTileTraitsINSA_18SM100_TMA_2SM_LOADENSA_14ComposedLayoutINSA_7SwizzleILi3ELi4ELi3EEENSA_18smem_ptr_flag_bitsILi16EEENSU_INSB_IJSI_NSC_ILi8EEEEEENSB_IJSE_SI_EEEEEEEvEENS13_INSA_25SM100_TMA_2SM_LOAD_IM2COLENS15_INS16_ILi2ELi4ELi3EEES19_NSU_INSB_IJNSC_ILi32EEES1A_EEENSB_IJSE_S1I_EEEEEEEvEEEENS_8epilogue10collective18CollectiveEpilogueINS1P_23Sm100TmaWarpSpecializedILi3ELi2ELi32ELb1ELb0EEEJNSB_IJNSC_ILi128EEESJ_SJ_EEENSB_IJNSU_IS1U_SE_EENSU_IS1I_SE_EEEEESL_NSB_IJlNSB_IJSE_lllEEESW_EEESL_S20_NS1P_6fusion15FusionCallbacksIS1T_NS21_17LinearCombinationISL_fSL_fLNS_15FloatRoundStyleE2EEES1V_S1Y_JEEENSA_5SM1004TMEM4LOAD26SM100_TMEM_LOAD_32dp32b32xENSA_13SM90_TMA_LOADENS15_IS1H_S19_NSU_INSB_IJS1A_S1I_EEENSB_IJS1I_SE_EEEEEEENSA_39AutoVectorizingCopyWithAssumedAlignmentILi128EEENSA_14SM90_TMA_STOREES2F_S2H_S2H_EEEvvEEEEvNT_6ParamsE:
        .type           _ZN7cutlass13device_kernelINS_4conv6kernel13ConvUniversalINS1_16ConvProblemShapeILNS1_8OperatorE2ELi3EEENS1_10collective14CollectiveConvINS1_47MainloopSm100TmaUmmaWarpSpecializedImplicitGemmILS5_2ELi10ELi3ELi1ELi2EN4cute5tupleIJNSA_1CILi2EEENSC_ILi1EEESE_EEEEENSB_IJNSC_ILi256EEENSB_IJNSC_ILi64EEEEEESJ_EEENS_10bfloat16_tESL_NSA_8TiledMMAINSA_8MMA_AtomIJNSA_26SM100_MMA_F16BF16_2x1SM_SSISL_SL_fLi256ELi64ELNSA_4UMMA5MajorE1ELSQ_1ELNSP_7ScaleInE0ELSR_0EEEEEENSA_6LayoutINSB_IJSE_SE_SE_EEENSB_IJNSC_ILi0EEESW_SW_EEEEENSB_IJNSA_10UnderscoreESZ_SZ_EEEEENS7_6detail27Sm100ImplicitGemmTileTraitsINSA_18SM100_TMA_2SM_LOADENSA_14ComposedLayoutINSA_7SwizzleILi3ELi4ELi3EEENSA_18smem_ptr_flag_bitsILi16EEENSU_INSB_IJSI_NSC_ILi8EEEEEENSB_IJSE_SI_EEEEEEEvEENS13_INSA_25SM100_TMA_2SM_LOAD_IM2COLENS15_INS16_ILi2ELi4ELi3EEES19_NSU_INSB_IJNSC_ILi32EEES1A_EEENSB_IJSE_S1I_EEEEEEEvEEEENS_8epilogue10collective18CollectiveEpilogueINS1P_23Sm100TmaWarpSpecializedILi3ELi2ELi32ELb1ELb0EEEJNSB_IJNSC_ILi128EEESJ_SJ_EEENSB_IJNSU_IS1U_SE_EENSU_IS1I_SE_EEEEESL_NSB_IJlNSB_IJSE_lllEEESW_EEESL_S20_NS1P_6fusion15FusionCallbacksIS1T_NS21_17LinearCombinationISL_fSL_fLNS_15FloatRoundStyleE2EEES1V_S1Y_JEEENSA_5SM1004TMEM4LOAD26SM100_TMEM_LOAD_32dp32b32xENSA_13SM90_TMA_LOADENS15_IS1H_S19_NSU_INSB_IJS1A_S1I_EEENSB_IJS1I_SE_EEEEEEENSA_39AutoVectorizingCopyWithAssumedAlignmentILi128EEENSA_14SM90_TMA_STOREES2F_S2H_S2H_EEEvvEEEEvNT_6ParamsE,@function
        .size           _ZN7cutlass13device_kernelINS_4conv6kernel13ConvUniversalINS1_16ConvProblemShapeILNS1_8OperatorE2ELi3EEENS1_10collective14CollectiveConvINS1_47MainloopSm100TmaUmmaWarpSpecializedImplicitGemmILS5_2ELi10ELi3ELi1ELi2EN4cute5tupleIJNSA_1CILi2EEENSC_ILi1EEESE_EEEEENSB_IJNSC_ILi256EEENSB_IJNSC_ILi64EEEEEESJ_EEENS_10bfloat16_tESL_NSA_8TiledMMAINSA_8MMA_AtomIJNSA_26SM100_MMA_F16BF16_2x1SM_SSISL_SL_fLi256ELi64ELNSA_4UMMA5MajorE1ELSQ_1ELNSP_7ScaleInE0ELSR_0EEEEEENSA_6LayoutINSB_IJSE_SE_SE_EEENSB_IJNSC_ILi0EEESW_SW_EEEEENSB_IJNSA_10UnderscoreESZ_SZ_EEEEENS7_6detail27Sm100ImplicitGemmTileTraitsINSA_18SM100_TMA_2SM_LOADENSA_14ComposedLayoutINSA_7SwizzleILi3ELi4ELi3EEENSA_18smem_ptr_flag_bitsILi16EEENSU_INSB_IJSI_NSC_ILi8EEEEEENSB_IJSE_SI_EEEEEEEvEENS13_INSA_25SM100_TMA_2SM_LOAD_IM2COLENS15_INS16_ILi2ELi4ELi3EEES19_NSU_INSB_IJNSC_ILi32EEES1A_EEENSB_IJSE_S1I_EEEEEEEvEEEENS_8epilogue10collective18CollectiveEpilogueINS1P_23Sm100TmaWarpSpecializedILi3ELi2ELi32ELb1ELb0EEEJNSB_IJNSC_ILi128EEESJ_SJ_EEENSB_IJNSU_IS1U_SE_EENSU_IS1I_SE_EEEEESL_NSB_IJlNSB_IJSE_lllEEESW_EEESL_S20_NS1P_6fusion15FusionCallbacksIS1T_NS21_17LinearCombinationISL_fSL_fLNS_15FloatRoundStyleE2EEES1V_S1Y_JEEENSA_5SM1004TMEM4LOAD26SM100_TMEM_LOAD_32dp32b32xENSA_13SM90_TMA_LOADENS15_IS1H_S19_NSU_INSB_IJS1A_S1I_EEENSB_IJS1I_SE_EEEEEEENSA_39AutoVectorizingCopyWithAssumedAlignmentILi128EEENSA_14SM90_TMA_STOREES2F_S2H_S2H_EEEvvEEEEvNT_6ParamsE,(.L_x_184 - _ZN7cutlass13device_kernelINS_4conv6kernel13ConvUniversalINS1_16ConvProblemShapeILNS1_8OperatorE2ELi3EEENS1_10collective14CollectiveConvINS1_47MainloopSm100TmaUmmaWarpSpecializedImplicitGemmILS5_2ELi10ELi3ELi1ELi2EN4cute5tupleIJNSA_1CILi2EEENSC_ILi1EEESE_EEEEENSB_IJNSC_ILi256EEENSB_IJNSC_ILi64EEEEEESJ_EEENS_10bfloat16_tESL_NSA_8TiledMMAINSA_8MMA_AtomIJNSA_26SM100_MMA_F16BF16_2x1SM_SSISL_SL_fLi256ELi64ELNSA_4UMMA5MajorE1ELSQ_1ELNSP_7ScaleInE0ELSR_0EEEEEENSA_6LayoutINSB_IJSE_SE_SE_EEENSB_IJNSC_ILi0EEESW_SW_EEEEENSB_IJNSA_10UnderscoreESZ_SZ_EEEEENS7_6detail27Sm100ImplicitGemmTileTraitsINSA_18SM100_TMA_2SM_LOADENSA_14ComposedLayoutINSA_7SwizzleILi3ELi4ELi3EEENSA_18smem_ptr_flag_bitsILi16EEENSU_INSB_IJSI_NSC_ILi8EEEEEENSB_IJSE_SI_EEEEEEEvEENS13_INSA_25SM100_TMA_2SM_LOAD_IM2COLENS15_INS16_ILi2ELi4ELi3EEES19_NSU_INSB_IJNSC_ILi32EEES1A_EEENSB_IJSE_S1I_EEEEEEEvEEEENS_8epilogue10collective18CollectiveEpilogueINS1P_23Sm100TmaWarpSpecializedILi3ELi2ELi32ELb1ELb0EEEJNSB_IJNSC_ILi128EEESJ_SJ_EEENSB_IJNSU_IS1U_SE_EENSU_IS1I_SE_EEEEESL_NSB_IJlNSB_IJSE_lllEEESW_EEESL_S20_NS1P_6fusion15FusionCallbacksIS1T_NS21_17LinearCombinationISL_fSL_fLNS_15FloatRoundStyleE2EEES1V_S1Y_JEEENSA_5SM1004TMEM4LOAD26SM100_TMEM_LOAD_32dp32b32xENSA_13SM90_TMA_LOADENS15_IS1H_S19_NSU_INSB_IJS1A_S1I_EEENSB_IJS1I_SE_EEEEEEENSA_39AutoVectorizingCopyWithAssumedAlignmentILi128EEENSA_14SM90_TMA_STOREES2F_S2H_S2H_EEEvvEEEEvNT_6ParamsE)
        .other          _ZN7cutlass13device_kernelINS_4conv6kernel13ConvUniversalINS1_16ConvProblemShapeILNS1_8OperatorE2ELi3EEENS1_10collective14CollectiveConvINS1_47MainloopSm100TmaUmmaWarpSpecializedImplicitGemmILS5_2ELi10ELi3ELi1ELi2EN4cute5tupleIJNSA_1CILi2EEENSC_ILi1EEESE_EEEEENSB_IJNSC_ILi256EEENSB_IJNSC_ILi64EEEEEESJ_EEENS_10bfloat16_tESL_NSA_8TiledMMAINSA_8MMA_AtomIJNSA_26SM100_MMA_F16BF16_2x1SM_SSISL_SL_fLi256ELi64ELNSA_4UMMA5MajorE1ELSQ_1ELNSP_7ScaleInE0ELSR_0EEEEEENSA_6LayoutINSB_IJSE_SE_SE_EEENSB_IJNSC_ILi0EEESW_SW_EEEEENSB_IJNSA_10UnderscoreESZ_SZ_EEEEENS7_6detail27Sm100ImplicitGemmTileTraitsINSA_18SM100_TMA_2SM_LOADENSA_14ComposedLayoutINSA_7SwizzleILi3ELi4ELi3EEENSA_18smem_ptr_flag_bitsILi16EEENSU_INSB_IJSI_NSC_ILi8EEEEEENSB_IJSE_SI_EEEEEEEvEENS13_INSA_25SM100_TMA_2SM_LOAD_IM2COLENS15_INS16_ILi2ELi4ELi3EEES19_NSU_INSB_IJNSC_ILi32EEES1A_EEENSB_IJSE_S1I_EEEEEEEvEEEENS_8epilogue10collective18CollectiveEpilogueINS1P_23Sm100TmaWarpSpecializedILi3ELi2ELi32ELb1ELb0EEEJNSB_IJNSC_ILi128EEESJ_SJ_EEENSB_IJNSU_IS1U_SE_EENSU_IS1I_SE_EEEEESL_NSB_IJlNSB_IJSE_lllEEESW_EEESL_S20_NS1P_6fusion15FusionCallbacksIS1T_NS21_17LinearCombinationISL_fSL_fLNS_15FloatRoundStyleE2EEES1V_S1Y_JEEENSA_5SM1004TMEM4LOAD26SM100_TMEM_LOAD_32dp32b32xENSA_13SM90_TMA_LOADENS15_IS1H_S19_NSU_INSB_IJS1A_S1I_EEENSB_IJS1I_SE_EEEEEEENSA_39AutoVectorizingCopyWithAssumedAlignmentILi128EEENSA_14SM90_TMA_STOREES2F_S2H_S2H_EEEvvEEEEvNT_6ParamsE,@"STO_CUDA_ENTRY STV_DEFAULT"
_ZN7cutlass13device_kernelINS_4conv6kernel13ConvUniversalINS1_16ConvProblemShapeILNS1_8OperatorE2ELi3EEENS1_10collective14CollectiveConvINS1_47MainloopSm100TmaUmmaWarpSpecializedImplicitGemmILS5_2ELi10ELi3ELi1ELi2EN4cute5tupleIJNSA_1CILi2EEENSC_ILi1EEESE_EEEEENSB_IJNSC_ILi256EEENSB_IJNSC_ILi64EEEEEESJ_EEENS_10bfloat16_tESL_NSA_8TiledMMAINSA_8MMA_AtomIJNSA_26SM100_MMA_F16BF16_2x1SM_SSISL_SL_fLi256ELi64ELNSA_4UMMA5MajorE1ELSQ_1ELNSP_7ScaleInE0ELSR_0EEEEEENSA_6LayoutINSB_IJSE_SE_SE_EEENSB_IJNSC_ILi0EEESW_SW_EEEEENSB_IJNSA_10UnderscoreESZ_SZ_EEEEENS7_6detail27Sm100ImplicitGemmTileTraitsINSA_18SM100_TMA_2SM_LOADENSA_14ComposedLayoutINSA_7SwizzleILi3ELi4ELi3EEENSA_18smem_ptr_flag_bitsILi16EEENSU_INSB_IJSI_NSC_ILi8EEEEEENSB_IJSE_SI_EEEEEEEvEENS13_INSA_25SM100_TMA_2SM_LOAD_IM2COLENS15_INS16_ILi2ELi4ELi3EEES19_NSU_INSB_IJNSC_ILi32EEES1A_EEENSB_IJSE_S1I_EEEEEEEvEEEENS_8epilogue10collective18CollectiveEpilogueINS1P_23Sm100TmaWarpSpecializedILi3ELi2ELi32ELb1ELb0EEEJNSB_IJNSC_ILi128EEESJ_SJ_EEENSB_IJNSU_IS1U_SE_EENSU_IS1I_SE_EEEEESL_NSB_IJlNSB_IJSE_lllEEESW_EEESL_S20_NS1P_6fusion15FusionCallbacksIS1T_NS21_17LinearCombinationISL_fSL_fLNS_15FloatRoundStyleE2EEES1V_S1Y_JEEENSA_5SM1004TMEM4LOAD26SM100_TMEM_LOAD_32dp32b32xENSA_13SM90_TMA_LOADENS15_IS1H_S19_NSU_INSB_IJS1A_S1I_EEENSB_IJS1I_SE_EEEEEEENSA_39AutoVectorizingCopyWithAssumedAlignmentILi128EEENSA_14SM90_TMA_STOREES2F_S2H_S2H_EEEvvEEEEvNT_6ParamsE:
[----:B------:R-:W1:Y:S01]  /*0000*/  LDC R1, c[0x0][0x37c] ;  /* 0x0000df00ff017b82 */ /* 0x000e620000000800 */
[----:B------:R-:W2:Y:S01]  /*0010*/  S2R R99, SR_TID.X ;  /* 0x0000000000637919 */ /* 0x000ea20000002100 */
[----:B------:R-:W3:Y:S06]  /*0020*/  LDCU.64 UR8, c[0x0][0x990] ;  /* 0x00013200ff0877ac */ /* 0x000eec0008000a00 */
[----:B------:R-:W4:Y:S01]  /*0030*/  S2UR UR4, SR_CgaCtaId ;  /* 0x00000000000479c3 */ /* 0x000f220000008800 */
[----:B-1----:R-:W-:Y:S01]  /*0040*/  VIADD R1, R1, 0xfffffff8 ;  /* 0xfffffff801017836 */ /* 0x002fe20000000000 */
[----:B------:R-:W-:-:S02]  /*0050*/  PRMT R91, RZ, 0x7610, R91 ;  /* 0x00007610ff5b7816 */ /* 0x000fc4000000005b */
[----:B------:R-:W-:Y:S02]  /*0060*/  ELECT P1, URZ, PT ;  /* 0x0000000000ff782f */ /* 0x000fe40003820000 */
[----:B------:R-:W-:Y:S01]  /*0070*/  R2UR UR49, R1 ;  /* 0x00000000013172ca */ /* 0x000fe200000e0000 */
[----:B---3--:R-:W-:-:S04]  /*0080*/  UISETP.NE.U32.AND UP0, UPT, UR8, URZ, UPT ;  /* 0x000000ff0800728c */ /* 0x008fc8000bf05070 */
[----:B------:R-:W-:Y:S02]  /*0090*/  UISETP.NE.AND.EX UP0, UPT, UR9, URZ, UPT, UP0 ;  /* 0x000000ff0900728c */ /* 0x000fe4000bf05300 */
[----:B----4-:R-:W-:Y:S02]  /*00a0*/  ULOP3.LUT UR41, UR4, 0x1, URZ, 0xc0, !UPT ;  /* 0x0000000104297892 */ /* 0x010fe4000f8ec0ff */
[----:B------:R-:W-:Y:S01]  /*00b0*/  ULOP3.LUT UR40, UR4, 0x1, URZ, 0x3c, !UPT ;  /* 0x0000000104287892 */ /* 0x000fe2000f8e3cff */
[----:B--2---:R-:W-:-:S05]  /*00c0*/  SHF.R.U32.HI R92, RZ, 0x5, R99 ;  /* 0x00000005ff5c7819 */ /* 0x004fca0000011663 */
[----:B------:R-:W1:Y:S02]  /*00d0*/  SHFL.IDX PT, R0, R92, RZ, 0x1f ;  /* 0x00001fff5c007589 */ /* 0x000e6400000e0000 */
[----:B-1----:R-:W-:Y:S01]  /*00e0*/  R2UR UR18, R0 ;  /* 0x00000000001272ca */ /* 0x002fe200000e0000 */
[----:B------:R-:W-:-:S14]  /*00f0*/  BRA.U UP0, `(.L_x_0) ;  /* 0x0000000100307547 */ /* 0x000fdc000b800000 */
[----:B------:R-:W1:Y:S02]  /*0100*/  LDCU.64 UR4, c[0x0][0x988] ;  /* 0x00013100ff0477ac */ /* 0x000e640008000a00 */
[----:B-1----:R-:W-:-:S04]  /*0110*/  UISETP.NE.U32.AND UP0, UPT, UR4, URZ, UPT ;  /* 0x000000ff0400728c */ /* 0x002fc8000bf05070 */
[----:B------:R-:W-:-:S09]  /*0120*/  UISETP.NE.AND.EX UP0, UPT, UR5, URZ, UPT, UP0 ;  /* 0x000000ff0500728c */ /* 0x000fd2000bf05300 */
[----:B------:R-:W-:Y:S05]  /*0130*/  BRA.U !UP0, `(.L_x_1) ;  /* 0x0000000108147547 */ /* 0x000fea000b800000 */
[----:B------:R-:W1:Y:S01]  /*0140*/  LDC.64 R2, c[0x0][0x988] ;  /* 0x00026200ff027b82 */ /* 0x000e620000000a00 */
[----:B------:R-:W1:Y:S02]  /*0150*/  LDCU.64 UR4, c[0x0][0x358] ;  /* 0x00006b00ff0477ac */ /* 0x000e640008000a00 */
[----:B-1----:R1:W5:Y:S01]  /*0160*/  LDG.E R41, desc[UR4][R2.64] ;  /* 0x0000000402297981 */ /* 0x002362000c1e1900 */
[----:B------:R-:W-:Y:S01]  /*0170*/  HFMA2 R91, -RZ, RZ, 0, 5.9604644775390625e-08 ;  /* 0x00000001ff5b7431 */ /* 0x000fe200000001ff */
[----:B------:R-:W-:Y:S05]  /*0180*/  BRA `(.L_x_0) ;  /* 0x00000000000c7947 */ /* 0x000fea0003800000 */
.L_x_1:
[----:B------:R-:W1:Y:S01]  /*0190*/  LDCU UR4, c[0x0][0x980] ;  /* 0x00013000ff0477ac */ /* 0x000e620008000800 */
[----:B------:R-:W-:Y:S01]  /*01a0*/  HFMA2 R91, -RZ, RZ, 0, 5.9604644775390625e-08 ;  /* 0x00000001ff5b7431 */ /* 0x000fe200000001ff */
[----:B-1----:R-:W-:-:S07]  /*01b0*/  MOV R41, UR4 ;  /* 0x0000000400297c02 */ /* 0x002fce0008000f00 */
.L_x_0:
[----:B------:R-:W2:Y:S02]  /*01c0*/  LDCU.64 UR4, c[0x0][0x9b0] ;  /* 0x00013600ff0477ac */ /* 0x000ea40008000a00 */
[----:B--2---:R-:W-:-:S04]  /*01d0*/  UISETP.NE.U32.AND UP0, UPT, UR4, URZ, UPT ;  /* 0x000000ff0400728c */ /* 0x004fc8000bf05070 */
[----:B------:R-:W-:-:S09]  /*01e0*/  UISETP.NE.AND.EX UP0, UPT, UR5, URZ, UPT, UP0 ;  /* 0x000000ff0500728c */ /* 0x000fd2000bf05300 */
[----:B------:R-:W-:Y:S05]  /*01f0*/  BRA.U UP0, `(.L_x_2) ;  /* 0x0000000100287547 */ /* 0x000fea000b800000 */
[----:B------:R-:W2:Y:S02]  /*0200*/  LDCU.64 UR4, c[0x0][0x9a8] ;  /* 0x00013500ff0477ac */ /* 0x000ea40008000a00 */
[----:B--2---:R-:W-:-:S04]  /*0210*/  UISETP.NE.U32.AND UP0, UPT, UR4, URZ, UPT ;  /* 0x000000ff0400728c */ /* 0x004fc8000bf05070 */
[----:B------:R-:W-:-:S09]  /*0220*/  UISETP.NE.AND.EX UP0, UPT, UR5, URZ, UPT, UP0 ;  /* 0x000000ff0500728c */ /* 0x000fd2000bf05300 */
[----:B------:R-:W-:Y:S05]  /*0230*/  BRA.U !UP0, `(.L_x_3) ;  /* 0x0000000108107547 */ /* 0x000fea000b800000 */
[----:B------:R-:W2:Y:S01]  /*0240*/  LDC.64 R38, c[0x0][0x9a8] ;  /* 0x00026a00ff267b82 */ /* 0x000ea20000000a00 */
[----:B------:R-:W2:Y:S02]  /*0250*/  LDCU.64 UR4, c[0x0][0x358] ;  /* 0x00006b00ff0477ac */ /* 0x000ea40008000a00 */
[----:B--2---:R2:W5:Y:S01]  /*0260*/  LDG.E R38, desc[UR4][R38.64] ;  /* 0x0000000426267981 */ /* 0x004562000c1e1900 */
[----:B------:R-:W-:Y:S05]  /*0270*/  BRA `(.L_x_2) ;  /* 0x0000000000087947 */ /* 0x000fea0003800000 */
.L_x_3:
[----:B------:R-:W2:Y:S02]  /*0280*/  LDCU UR4, c[0x0][0x9a0] ;  /* 0x00013400ff0477ac */ /* 0x000ea40008000800 */
[----:B--2---:R-:W-:Y:S02]  /*0290*/  MOV R38, UR4 ;  /* 0x0000000400267c02 */ /* 0x004fe40008000f00 */
.L_x_2:
[----:B------:R-:W-:Y:S01]  /*02a0*/  IMAD.U32 R0, RZ, RZ, UR18 ;  /* 0x00000012ff007e24 */ /* 0x000fe2000f8e00ff */
[----:B------:R-:W-:Y:S04]  /*02b0*/  BSSY.RECONVERGENT B0, `(.L_x_4) ;  /* 0x000000c000007945 */ /* 0x000fe80003800200 */
[C---:B------:R-:W-:Y:S02]  /*02c0*/  ISETP.NE.OR P2, PT, R0.reuse, 0x1, !P1 ;  /* 0x000000010000780c */ /* 0x040fe40004f45670 */
[----:B------:R-:W-:-:S11]  /*02d0*/  ISETP.NE.OR P0, PT, R0, 0x3, !P1 ;  /* 0x000000030000780c */ /* 0x000fd60004f05670 */
[----:B------:R-:W-:Y:S05]  /*02e0*/  @P2 BRA `(.L_x_5) ;  /* 0x0000000000202947 */ /* 0x000fea0003800000 */
[----:B------:R-:W3:Y:S02]  /*02f0*/  LDCU.64 UR4, c[0x0][0x348] ;  /* 0x00006900ff0477ac */ /* 0x000ee40008000a00 */
[----:B---3--:R-:W-:Y:S02]  /*0300*/  UIADD3 UR6, UP1, UPT, UR4, 0x80, URZ ;  /* 0x0000008004067890 */ /* 0x008fe4000ff3e0ff */
[----:B------:R-:W-:Y:S02]  /*0310*/  UIADD3 UR4, UP0, UPT, UR4, 0x180, URZ ;  /* 0x0000018004047890 */ /* 0x000fe4000ff1e0ff */
[----:B------:R-:W-:Y:S02]  /*0320*/  UIADD3.X UR7, UPT, UPT, URZ, UR5, URZ, UP1, !UPT ;  /* 0x00000005ff077290 */ /* 0x000fe40008ffe4ff */
[----:B------:R-:W-:-:S07]  /*0330*/  UIADD3.X UR5, UPT, UPT, URZ, UR5, URZ, UP0, !UPT ;  /* 0x00000005ff057290 */ /* 0x000fce00087fe4ff */
[----:B------:R3:W-:Y:S02]  /*0340*/  UTMACCTL.PF [UR6] ;  /* 0x00000000060079b9 */ /* 0x0007e40008040000 */
[----:B------:R3:W-:Y:S02]  /*0350*/  UTMACCTL.PF [UR4] ;  /* 0x00000000040079b9 */ /* 0x0007e40008040000 */
[----:B---3--:R-:W-:Y:S01]  /*0360*/  NOP ;  /* 0x0000000000007918 */ /* 0x008fe20000000000 */
.L_x_5:
[----:B------:R-:W-:Y:S05]  /*0370*/  BSYNC.RECONVERGENT B0 ;  /* 0x0000000000007941 */ /* 0x000fea0003800200 */
.L_x_4:
[----:B------:R-:W-:Y:S04]  /*0380*/  BSSY.RECONVERGENT B0, `(.L_x_6) ;  /* 0x000000a000007945 */ /* 0x000fe80003800200 */
        /* <DEDUP_REMOVED lines=9> */
.L_x_7:
[----:B------:R-:W-:Y:S05]  /*0420*/  BSYNC.RECONVERGENT B0 ;  /* 0x0000000000007941 */ /* 0x000fea0003800200 */
.L_x_6:
[----:B------:R-:W3:Y:S01]  /*0430*/  LDCU.64 UR4, c[0x0][0x988] ;  /* 0x00013100ff0477ac */ /* 0x000ee20008000a00 */
[----:B------:R-:W-:Y:S02]  /*0440*/  UISETP.EQ.U32.AND UP2, UPT, UR8, URZ, UPT ;  /* 0x000000ff0800728c */ /* 0x000fe4000bf42070 */
[----:B------:R-:W-:Y:S02]  /*0450*/  UPLOP3.LUT UP3, UPT, UPT, UPT, UPT, 0x80, 0x8 ;  /* 0x000000000008789c */ /* 0x000fe40003f6f070 */
[----:B---3--:R-:W-:-:S04]  /*0460*/  UISETP.NE.U32.AND UP0, UPT, UR4, URZ, UPT ;  /* 0x000000ff0400728c */ /* 0x008fc8000bf05070 */
[----:B------:R-:W-:-:S04]  /*0470*/  UISETP.NE.AND.EX UP1, UPT, UR5, URZ, UPT, UP0 ;  /* 0x000000ff0500728c */ /* 0x000fc8000bf25300 */
[----:B------:R-:W-:-:S04]  /*0480*/  UISETP.EQ.OR.EX UP4, UPT, UR9, URZ, !UP1, UP2 ;  /* 0x000000ff0900728c */ /* 0x000fc8000cf82720 */
[----:B------:R-:W-:-:S06]  /*0490*/  UP2UR UR4, UPR, URZ, 0x10 ;  /* 0x00000010ff047883 */ /* 0x000fcc0008000000 */
[----:B------:R-:W-:Y:S01]  /*04a0*/  MOV R98, UR4 ;  /* 0x0000000400627c02 */ /* 0x000fe20008000f00 */
[----:B------:R-:W-:Y:S06]  /*04b0*/  BRA.U !UP4, `(.L_x_8) ;  /* 0x000000010c207547 */ /* 0x000fec000b800000 */
[----:B------:R-:W-:Y:S01]  /*04c0*/  UISETP.NE.U32.AND UP0, UPT, UR8, URZ, UPT ;  /* 0x000000ff0800728c */ /* 0x000fe2000bf05070 */
[----:B-----5:R-:W-:Y:S01]  /*04d0*/  FSETP.NEU.AND P0, PT, R41, RZ, PT ;  /* 0x000000ff2900720b */ /* 0x020fe20003f0d000 */
[----:B------:R-:W-:Y:S02]  /*04e0*/  USEL UR4, URZ, 0xffffffff, UP1 ;  /* 0xffffffffff047887 */ /* 0x000fe40008800000 */
[----:B------:R-:W-:-:S10]  /*04f0*/  UISETP.NE.AND.EX UP2, UPT, UR9, URZ, UPT, UP0 ;  /* 0x000000ff0900728c */ /* 0x000fd4000bf45300 */
[----:B------:R-:W-:Y:S01]  /*0500*/  VOTEU.ANY UP0, P0 ;  /* 0x0000000000ff7886 */ /* 0x000fe20000000100 */
[----:B------:R-:W-:-:S04]  /*0510*/  @!UP2 USEL UR4, URZ, 0xffffffff, UP0 ;  /* 0xffffffffff04a887 */ /* 0x000fc80008000000 */
[----:B------:R-:W-:-:S04]  /*0520*/  ULOP3.LUT UR4, UR4, 0x1, URZ, 0xc0, !UPT ;  /* 0x0000000104047892 */ /* 0x000fc8000f8ec0ff */
[----:B------:R-:W-:-:S11]  /*0530*/  UISETP.NE.U32.AND UP3, UPT, UR4, 0x1, UPT ;  /* 0x000000010400788c */ /* 0x000fd6000bf65070 */
.L_x_8:
[----:B------:R-:W3:Y:S01]  /*0540*/  SHFL.IDX PT, R0, R92, RZ, 0x1f ;  /* 0x00001fff5c007589 */ /* 0x000ee200000e0000 */
[----:B------:R-:W-:Y:S02]  /*0550*/  UISETP.NE.AND UP5, UPT, UR18, 0x2, UPT ;  /* 0x000000021200788c */ /* 0x000fe4000bfa5270 */
[----:B------:R-:W-:Y:S02]  /*0560*/  UISETP.NE.AND UP0, UPT, UR18, 0x2, UPT ;  /* 0x000000021200788c */ /* 0x000fe4000bf05270 */
[----:B------:R-:W-:Y:S02]  /*0570*/  UISETP.NE.OR UP2, UPT, UR41, URZ, UP5 ;  /* 0x000000ff2900728c */ /* 0x000fe4000af45670 */
[----:B------:R-:W-:-:S04]  /*0580*/  USEL UR54, URZ, 0x1, UP0 ;  /* 0x00000001ff367887 */ /* 0x000fc80008000000 */
[----:B------:R-:W-:Y:S02]  /*0590*/  PLOP3.LUT P3, PT, P1, PT, UP2, 0xae, 0xea ;  /* 0x0000000000ea781c */ /* 0x000fe40000f6f52e */
[----:B---3--:R-:W-:-:S13]  /*05a0*/  ISETP.NE.AND P0, PT, R0, RZ, PT ;  /* 0x000000ff0000720c */ /* 0x008fda0003f05270 */
[----:B------:R-:W-:Y:S05]  /*05b0*/  @P0 BRA `(.L_x_9) ;  /* 0x0000000000840947 */ /* 0x000fea0003800000 */
[----:B------:R-:W-:Y:S01]  /*05c0*/  ELECT P0, URZ, PT ;  /* 0x0000000000ff782f */ /* 0x000fe20003800000 */
[----:B------:R-:W-:-:S12]  /*05d0*/  BSSY.RECONVERGENT B0, `(.L_x_9) ;  /* 0x000001f000007945 */ /* 0x000fd80003800200 */
[----:B------:R-:W-:Y:S05]  /*05e0*/  @!P0 BRA `(.L_x_10) ;  /* 0x0000000000748947 */ /* 0x000fea0003800000 */
[----:B------:R-:W3:Y:S01]  /*05f0*/  S2UR UR5, SR_CgaCtaId ;  /* 0x00000000000579c3 */ /* 0x000ee20000008800 */
[----:B------:R-:W-:Y:S01]  /*0600*/  UMOV UR4, 0x400 ;  /* 0x0000040000047882 */ /* 0x000fe20000000000 */
[----:B------:R-:W-:Y:S02]  /*0610*/  UMOV UR6, 0x1 ;  /* 0x0000000100067882 */ /* 0x000fe40000000000 */
[----:B------:R-:W-:-:S04]  /*0620*/  UIADD3 UR6, UPT, UPT, -UR6, 0x100000, URZ ;  /* 0x0010000006067890 */ /* 0x000fc8000fffe1ff */
[----:B------:R-:W-:Y:S02]  /*0630*/  USHF.L.U32 UR7, UR6, 0xb, URZ ;  /* 0x0000000b06077899 */ /* 0x000fe400080006ff */
[----:B------:R-:W-:Y:S02]  /*0640*/  USHF.L.U32 UR6, UR6, 0x1, URZ ;  /* 0x0000000106067899 */ /* 0x000fe400080006ff */
[----:B---3--:R-:W-:Y:S01]  /*0650*/  ULEA UR4, UR5, UR4, 0x18 ;  /* 0x0000000405047291 */ /* 0x008fe2000f8ec0ff */
[----:B------:R-:W3:Y:S11]  /*0660*/  FENCE.VIEW.ASYNC.S ;  /* 0x00000000000073c6 */ /* 0x000ef60000000000 */
[----:B---3--:R3:W4:Y:S01]  /*0670*/  SYNCS.EXCH.64 URZ, [UR4], UR6 ;  /* 0x0000000604ff75b2 */ /* 0x0087220008000100 */
[----:B------:R3:W1:Y:S01]  /*0680*/  SYNCS.EXCH.64 URZ, [UR4+0x50], UR6 ;  /* 0x0000500604ff75b2 */ /* 0x0006620008000100 */
        /* <DEDUP_REMOVED lines=17> */
[----:B------:R3:W1:Y:S02]  /*07a0*/  SYNCS.EXCH.64 URZ, [UR4+0x98], UR6 ;  /* 0x0000980604ff75b2 */ /* 0x0006640008000100 */
[----:B---3--:R-:W-:Y:S01]  /*07b0*/  NOP ;  /* 0x0000000000007918 */ /* 0x008fe20000000000 */
.L_x_10:
[----:B------:R-:W-:Y:S05]  /*07c0*/  BSYNC.RECONVERGENT B0 ;  /* 0x0000000000007941 */ /* 0x000fea0003800200 */
.L_x_9:
[----:B------:R-:W3:Y:S01]  /*07d0*/  SHFL.IDX PT, R0, R92, RZ, 0x1f ;  /* 0x00001fff5c007589 */ /* 0x000ee200000e0000 */
[----:B------:R-:W-:Y:S01]  /*07e0*/  NOP ;  /* 0x0000000000007918 */ /* 0x000fe20000000000 */
[----:B---3--:R-:W-:-:S13]  /*07f0*/  ISETP.NE.AND P0, PT, R0, 0x1, PT ;  /* 0x000000010000780c */ /* 0x008fda0003f05270 */
[----:B------:R-:W-:Y:S05]  /*0800*/  @P0 BRA `(.L_x_11) ;  /* 0x0000000000500947 */ /* 0x000fea0003800000 */
[----:B------:R-:W3:Y:S01]  /*0810*/  S2UR UR5, SR_CgaCtaId ;  /* 0x00000000000579c3 */ /* 0x000ee20000008800 */
[----:B------:R-:W-:Y:S01]  /*0820*/  UMOV UR4, 0x400 ;  /* 0x0000040000047882 */ /* 0x000fe20000000000 */
[----:B------:R-:W-:Y:S01]  /*0830*/  UMOV UR8, 0x20 ;  /* 0x0000002000087882 */ /* 0x000fe20000000000 */
[----:B------:R-:W-:Y:S01]  /*0840*/  UMOV UR6, 0x80 ;  /* 0x0000008000067882 */ /* 0x000fe20000000000 */
[----:B------:R-:W-:-:S04]  /*0850*/  UIADD3 UR8, UPT, UPT, -UR8, 0x100000, URZ ;  /* 0x0010000008087890 */ /* 0x000fc8000fffe1ff */
[----:B------:R-:W-:Y:S02]  /*0860*/  USHF.L.U32 UR9, UR8, 0xb, URZ ;  /* 0x0000000b08097899 */ /* 0x000fe400080006ff */
[----:B------:R-:W-:Y:S02]  /*0870*/  USHF.L.U32 UR8, UR8, 0x1, URZ ;  /* 0x0000000108087899 */ /* 0x000fe400080006ff */
[----:B------:R-:W-:-:S04]  /*0880*/  UIADD3 UR6, UPT, UPT, -UR6, 0x100000, URZ ;  /* 0x0010000006067890 */ /* 0x000fc8000fffe1ff */
[----:B------:R-:W-:Y:S02]  /*0890*/  USHF.L.U32 UR7, UR6, 0xb, URZ ;  /* 0x0000000b06077899 */ /* 0x000fe400080006ff */
[----:B------:R-:W-:Y:S01]  /*08a0*/  USHF.L.U32 UR6, UR6, 0x1, URZ ;  /* 0x0000000106067899 */ /* 0x000fe200080006ff */
[----:B------:R-:W-:Y:S01]  /*08b0*/  ELECT P0, URZ, PT ;  /* 0x0000000000ff782f */ /* 0x000fe20003800000 */
[----:B---3--:R-:W-:Y:S01]  /*08c0*/  ULEA UR4, UR5, UR4, 0x18 ;  /* 0x0000000405047291 */ /* 0x008fe2000f8ec0ff */
[----:B------:R-:W3:Y:S11]  /*08d0*/  FENCE.VIEW.ASYNC.S ;  /* 0x00000000000073c6 */ /* 0x000ef60000000000 */
[----:B---3--:R3:W1:Y:S01]  /*08e0*/  SYNCS.EXCH.64 URZ, [UR4+0xa0], UR8 ;  /* 0x0000a00804ff75b2 */ /* 0x0086620008000100 */
[----:B------:R3:W1:Y:S01]  /*08f0*/  SYNCS.EXCH.64 URZ, [UR4+0xb8], UR6 ;  /* 0x0000b80604ff75b2 */ /* 0x0006620008000100 */
[----:B------:R3:W1:Y:S01]  /*0900*/  SYNCS.EXCH.64 URZ, [UR4+0xa8], UR8 ;  /* 0x0000a80804ff75b2 */ /* 0x0006620008000100 */
[----:B------:R3:W1:Y:S01]  /*0910*/  SYNCS.EXCH.64 URZ, [UR4+0xc0], UR6 ;  /* 0x0000c00604ff75b2 */ /* 0x0006620008000100 */
[----:B------:R3:W1:Y:S01]  /*0920*/  SYNCS.EXCH.64 URZ, [UR4+0xb0], UR8 ;  /* 0x0000b00804ff75b2 */ /* 0x0006620008000100 */
[----:B------:R3:W1:Y:S01]  /*0930*/  SYNCS.EXCH.64 URZ, [UR4+0xc8], UR6 ;  /* 0x0000c80604ff75b2 */ /* 0x0006620008000100 */
[----:B------:R-:W-:Y:S01]  /*0940*/  NOP ;  /* 0x0000000000007918 */ /* 0x000fe20000000000 */
.L_x_11:
[----:B------:R-:W2:Y:S01]  /*0950*/  SHFL.IDX PT, R0, R92, RZ, 0x1f ;  /* 0x00001fff5c007589 */ /* 0x000ea200000e0000 */
[----:B------:R-:W-:Y:S01]  /*0960*/  NOP ;  /* 0x0000000000007918 */ /* 0x000fe20000000000 */
[----:B--2---:R-:W-:-:S13]  /*0970*/  ISETP.NE.AND P0, PT, R0, 0x3, PT ;  /* 0x000000030000780c */ /* 0x004fda0003f05270 */
[----:B------:R-:W-:Y:S05]  /*0980*/  @P0 BRA `(.L_x_12) ;  /* 0x0000000000300947 */ /* 0x000fea0003800000 */
[----:B------:R-:W2:Y:S01]  /*0990*/  S2UR UR5, SR_CgaCtaId ;  /* 0x00000000000579c3 */ /* 0x000ea20000008800 */
[----:B---3--:R-:W-:Y:S01]  /*09a0*/  UMOV UR4, 0x400 ;  /* 0x0000040000047882 */ /* 0x008fe20000000000 */
[----:B------:R-:W-:Y:S01]  /*09b0*/  UMOV UR6, 0x20 ;  /* 0x0000002000067882 */ /* 0x000fe20000000000 */
[----:B------:R-:W-:Y:S01]  /*09c0*/  ELECT P0, URZ, PT ;  /* 0x0000000000ff782f */ /* 0x000fe20003800000 */
[----:B------:R-:W-:-:S04]  /*09d0*/  UIADD3 UR6, UPT, UPT, -UR6, 0x100000, URZ ;  /* 0x0010000006067890 */ /* 0x000fc8000fffe1ff */
[----:B------:R-:W-:Y:S02]  /*09e0*/  USHF.L.U32 UR7, UR6, 0xb, URZ ;  /* 0x0000000b06077899 */ /* 0x000fe400080006ff */
[----:B------:R-:W-:Y:S02]  /*09f0*/  USHF.L.U32 UR6, UR6, 0x1, URZ ;  /* 0x0000000106067899 */ /* 0x000fe400080006ff */
[----:B--2---:R-:W-:Y:S01]  /*0a00*/  ULEA UR4, UR5, UR4, 0x18 ;  /* 0x0000000405047291 */ /* 0x004fe2000f8ec0ff */
[----:B------:R-:W2:Y:S11]  /*0a10*/  FENCE.VIEW.ASYNC.S ;  /* 0x00000000000073c6 */ /* 0x000eb60000000000 */
[----:B--2---:R2:W3:Y:S01]  /*0a20*/  SYNCS.EXCH.64 URZ, [UR4+0xd0], UR6 ;  /* 0x0000d00604ff75b2 */ /* 0x0044e20008000100 */
[----:B------:R2:W1:Y:S01]  /*0a30*/  SYNCS.EXCH.64 URZ, [UR4+0xd8], UR6 ;  /* 0x0000d80604ff75b2 */ /* 0x0004620008000100 */
[----:B------:R-:W-:Y:S01]  /*0a40*/  NOP ;  /* 0x0000000000007918 */ /* 0x000fe20000000000 */
.L_x_12:
[----:B------:R-:W4:Y:S01]  /*0a50*/  SHFL.IDX PT, R0, R92, RZ, 0x1f ;  /* 0x00001fff5c007589 */ /* 0x000f2200000e0000 */
[----:B------:R-:W-:Y:S01]  /*0a60*/  NOP ;  /* 0x0000000000007918 */ /* 0x000fe20000000000 */
[----:B----4-:R-:W-:-:S13]  /*0a70*/  ISETP.NE.AND P0, PT, R0, 0x4, PT ;  /* 0x000000040000780c */ /* 0x010fda0003f05270 */
[----:B------:R-:W-:Y:S05]  /*0a80*/  @P0 BRA `(.L_x_13) ;  /* 0x0000000000440947 */ /* 0x000fea0003800000 */
[----:B------:R-:W4:Y:S01]  /*0a90*/  S2UR UR5, SR_CgaCtaId ;  /* 0x00000000000579c3 */ /* 0x000f220000008800 */
[----:B--23--:R-:W-:Y:S01]  /*0aa0*/  UMOV UR4, 0x1e0 ;  /* 0x000001e000047882 */ /* 0x00cfe20000000000 */
[----:B------:R-:W-:Y:S01]  /*0ab0*/  UMOV UR6, 0x400 ;  /* 0x0000040000067882 */ /* 0x000fe20000000000 */
[----:B------:R-:W-:Y:S01]  /*0ac0*/  USEL UR4, UR4, 0x1a0, UP3 ;  /* 0x000001a004047887 */ /* 0x000fe20009800000 */
[----:B------:R-:W-:Y:S01]  /*0ad0*/  UMOV UR8, 0x1 ;  /* 0x0000000100087882 */ /* 0x000fe20000000000 */
[----:B------:R-:W-:Y:S01]  /*0ae0*/  ELECT P0, URZ, PT ;  /* 0x0000000000ff782f */ /* 0x000fe20003800000 */
[----:B------:R-:W-:-:S04]  /*0af0*/  UIADD3 UR8, UPT, UPT, -UR8, 0x100000, URZ ;  /* 0x0010000008087890 */ /* 0x000fc8000fffe1ff */
[----:B------:R-:W-:Y:S02]  /*0b00*/  USHF.L.U32 UR9, UR8, 0xb, URZ ;  /* 0x0000000b08097899 */ /* 0x000fe400080006ff */
[----:B------:R-:W-:Y:S02]  /*0b10*/  USHF.L.U32 UR8, UR8, 0x1, URZ ;  /* 0x0000000108087899 */ /* 0x000fe400080006ff */
[----:B----4-:R-:W-:Y:S02]  /*0b20*/  ULEA UR6, UR5, UR6, 0x18 ;  /* 0x0000000605067291 */ /* 0x010fe4000f8ec0ff */
[----:B------:R-:W-:-:S04]  /*0b30*/  UIADD3 UR4, UPT, UPT, -UR4, 0x100000, URZ ;  /* 0x0010000004047890 */ /* 0x000fc8000fffe1ff */
[----:B------:R-:W-:Y:S02]  /*0b40*/  USHF.L.U32 UR5, UR4, 0xb, URZ ;  /* 0x0000000b04057899 */ /* 0x000fe400080006ff */
[----:B------:R-:W-:Y:S01]  /*0b50*/  USHF.L.U32 UR4, UR4, 0x1, URZ ;  /* 0x0000000104047899 */ /* 0x000fe200080006ff */
[----:B------:R-:W2:Y:S03]  /*0b60*/  FENCE.VIEW.ASYNC.S ;  /* 0x00000000000073c6 */ /* 0x000ea60000000000 */
[----:B--2---:R4:W2:Y:S08]  /*0b70*/  SYNCS.EXCH.64 URZ, [UR6+0xe0], UR8 ;  /* 0x0000e00806ff75b2 */ /* 0x0048b00008000100 */
[----:B------:R4:W3:Y:S02]  /*0b80*/  SYNCS.EXCH.64 URZ, [UR6+0xe8], UR4 ;  /* 0x0000e80406ff75b2 */ /* 0x0008e40008000100 */
[----:B----4-:R-:W-:Y:S01]  /*0b90*/  NOP ;  /* 0x0000000000007918 */ /* 0x010fe20000000000 */
.L_x_13:
[----:B------:R-:W4:Y:S01]  /*0ba0*/  SHFL.IDX PT, R0, R92, RZ, 0x1f ;  /* 0x00001fff5c007589 */ /* 0x000f2200000e0000 */
[----:B------:R-:W-:Y:S01]  /*0bb0*/  ISETP.NE.OR P1, PT, RZ, UR18, !P1 ;  /* 0x00000012ff007c0c */ /* 0x000fe2000cf25670 */
[----:B------:R-:W-:Y:S01]  /*0bc0*/  NOP ;  /* 0x0000000000007918 */ /* 0x000fe20000000000 */
[----:B----4-:R-:W-:-:S13]  /*0bd0*/  ISETP.NE.AND P0, PT, R0, 0x5, PT ;  /* 0x000000050000780c */ /* 0x010fda0003f05270 */
[----:B------:R-:W-:Y:S05]  /*0be0*/  @P0 BRA `(.L_x_14) ;  /* 0x0000000000480947 */ /* 0x000fea0003800000 */
[----:B------:R-:W4:Y:S01]  /*0bf0*/  S2UR UR5, SR_CgaCtaId ;  /* 0x00000000000579c3 */ /* 0x000f220000008800 */
[----:B--23--:R-:W-:Y:S01]  /*0c00*/  UMOV UR4, 0x400 ;  /* 0x0000040000047882 */ /* 0x00cfe20000000000 */
        /* <DEDUP_REMOVED lines=9> */
[----:B----4-:R-:W-:Y:S01]  /*0ca0*/  ULEA UR4, UR5, UR4, 0x18 ;  /* 0x0000000405047291 */ /* 0x010fe2000f8ec0ff */
[----:B------:R-:W2:Y:S11]  /*0cb0*/  FENCE.VIEW.ASYNC.S ;  /* 0x00000000000073c6 */ /* 0x000eb60000000000 */
[----:B--2---:R4:W2:Y:S01]  /*0cc0*/  SYNCS.EXCH.64 URZ, [UR4+0xf0], UR6 ;  /* 0x0000f00604ff75b2 */ /* 0x0048a20008000100 */
[----:B------:R4:W3:Y:S01]  /*0cd0*/  SYNCS.EXCH.64 URZ, [UR4+0x100], UR8 ;  /* 0x0001000804ff75b2 */ /* 0x0008e20008000100 */
[----:B------:R4:W1:Y:S01]  /*0ce0*/  SYNCS.EXCH.64 URZ, [UR4+0xf8], UR6 ;  /* 0x0000f80604ff75b2 */ /* 0x0008620008000100 */
[----:B------:R4:W1:Y:S02]  /*0cf0*/  SYNCS.EXCH.64 URZ, [UR4+0x108], UR8 ;  /* 0x0001080804ff75b2 */ /* 0x0008640008000100 */
[----:B----4-:R-:W-:Y:S01]  /*0d00*/  NOP ;  /* 0x0000000000007918 */ /* 0x010fe20000000000 */
.L_x_14:
[----:B--23--:R-:W2:Y:S01]  /*0d10*/  S2UR UR7, SR_CgaCtaId ;  /* 0x00000000000779c3 */ /* 0x00cea20000008800 */
[----:B------:R-:W-:Y:S01]  /*0d20*/  VOTEU.ALL UP0, P1 ;  /* 0x0000000000ff7886 */ /* 0x000fe20000800000 */
[----:B------:R-:W-:Y:S01]  /*0d30*/  UMOV UR4, 0x20 ;  /* 0x0000002000047882 */ /* 0x000fe20000000000 */
[----:B------:R-:W-:Y:S01]  /*0d40*/  NOP ;  /* 0x0000000000007918 */ /* 0x000fe20000000000 */
[----:B-1----:R-:W-:Y:S01]  /*0d50*/  LOP3.LUT R3, R99, 0x1f, RZ, 0xc0, !PT ;  /* 0x0000001f63037812 */ /* 0x002fe200078ec0ff */
[----:B------:R-:W-:Y:S01]  /*0d60*/  UISETP.NE.AND UP4, UPT, UR18, URZ, UPT ;  /* 0x000000ff1200728c */ /* 0x000fe2000bf85270 */
[----:B------:R-:W-:Y:S01]  /*0d70*/  @!UP0 UMOV UR6, 0x400 ;  /* 0x0000040000068882 */ /* 0x000fe20000000000 */
[----:B------:R-:W-:-:S04]  /*0d80*/  @!UP0 UIADD3 UR4, UPT, UPT, -UR4, 0x100000, URZ ;  /* 0x0010000004048890 */ /* 0x000fc8000fffe1ff */
[----:B------:R-:W-:Y:S02]  /*0d90*/  @!UP0 USHF.L.U32 UR5, UR4, 0xb, URZ ;  /* 0x0000000b04058899 */ /* 0x000fe400080006ff */
[----:B------:R-:W-:Y:S02]  /*0da0*/  @!UP0 USHF.L.U32 UR4, UR4, 0x1, URZ ;  /* 0x0000000104048899 */ /* 0x000fe400080006ff */
[----:B--2---:R-:W-:Y:S01]  /*0db0*/  @!UP0 ULEA UR6, UR7, UR6, 0x18 ;  /* 0x0000000607068291 */ /* 0x004fe2000f8ec0ff */
[----:B------:R-:W1:Y:S01]  /*0dc0*/  LDCU UR7, c[0x0][0x36c] ;  /* 0x00006d80ff0777ac */ /* 0x000e620008000800 */
[----:B------:R-:W-:Y:S01]  /*0dd0*/  VOTEU.ALL UP0, P1 ;  /* 0x0000000000ff7886 */ /* 0x000fe20000800000 */
[----:B------:R-:W2:Y:S09]  /*0de0*/  FENCE.VIEW.ASYNC.S ;  /* 0x00000000000073c6 */ /* 0x000eb20000000000 */
[----:B--2---:R2:W3:Y:S01]  /*0df0*/  @!UP0 SYNCS.EXCH.64 URZ, [UR6+0x110], UR4 ;  /* 0x0001100406ff85b2 */ /* 0x0044e20008000100 */
[----:B-1----:R-:W-:-:S09]  /*0e00*/  UISETP.EQ.U32.AND UP6, UPT, UR7, 0x1, UPT ;  /* 0x000000010700788c */ /* 0x002fd2000bfc2070 */
[----:B--2---:R-:W-:Y:S05]  /*0e10*/  BRA.U !UP6, `(.L_x_15) ;  /* 0x000000010e087547 */ /* 0x004fea000b800000 */
[----:B---3--:R-:W-:Y:S01]  /*0e20*/  UCGABAR_ARV ;  /* 0x00000000000079c7 */ /* 0x008fe20008000000 */
[----:B------:R-:W-:Y:S05]  /*0e30*/  BRA `(.L_x_16) ;  /* 0x0000000000047947 */ /* 0x000fea0003800000 */
.L_x_15:
[----:B---3--:R-:W-:Y:S01]  /*0e40*/  NOP ;  /* 0x0000000000007918 */ /* 0x008fe20000000000 */
.L_x_16:
[----:B------:R-:W1:Y:S01]  /*0e50*/  S2UR UR20, SR_CTAID.X ;  /* 0x00000000001479c3 */ /* 0x000e620000002500 */
[----:B------:R-:W-:-:S05]  /*0e60*/  CS2R.32 R97, SR_CgaSize ;  /* 0x0000000000617805 */ /* 0x000fca0000008a00 */
[----:B------:R-:W-:-:S05]  /*0e70*/  IMAD R97, R97, -0xa0, RZ ;  /* 0xffffff6061617824 */ /* 0x000fca00078e02ff */
[----:B------:R-:W-:-:S14]  /*0e80*/  R2UR UR5, R97 ;  /* 0x00000000610572ca */ /* 0x000fdc00000e0000 */
[----:B------:R-:W2:Y:S01]  /*0e90*/  LDCU UR5, c[0x0][UR5+0x2b0] ;  /* 0x00005600050577ac */ /* 0x000ea20008000800 */
[----:B------:R-:W-:-:S05]  /*0ea0*/  CS2R.32 R97, SR_CgaSize ;  /* 0x0000000000617805 */ /* 0x000fca0000008a00 */
[----:B------:R-:W-:-:S05]  /*0eb0*/  IMAD R97, R97, -0xa0, RZ ;  /* 0xffffff6061617824 */ /* 0x000fca00078e02ff */
[----:B------:R-:W-:-:S14]  /*0ec0*/  R2UR UR4, R97 ;  /* 0x00000000610472ca */ /* 0x000fdc00000e0000 */
[----:B------:R-:W3:Y:S01]  /*0ed0*/  LDCU UR4, c[0x0][UR4+0x2b4] ;  /* 0x00005680040477ac */ /* 0x000ee20008000800 */
[----:B------:R-:W4:Y:S01]  /*0ee0*/  S2UR UR22, SR_CTAID.Y ;  /* 0x00000000001679c3 */ /* 0x000f220000002600 */
[----:B------:R-:W-:-:S05]  /*0ef0*/  CS2R.32 R97, SR_CgaSize ;  /* 0x0000000000617805 */ /* 0x000fca0000008a00 */
[----:B------:R-:W-:-:S05]  /*0f00*/  IMAD R97, R97, -0xa0, RZ ;  /* 0xffffff6061617824 */ /* 0x000fca00078e02ff */
[----:B------:R-:W-:-:S14]  /*0f10*/  R2UR UR7, R97 ;  /* 0x00000000610772ca */ /* 0x000fdc00000e0000 */
[----:B------:R-:W3:Y:S01]  /*0f20*/  LDCU UR7, c[0x0][UR7+0x2a0] ;  /* 0x00005400070777ac */ /* 0x000ee20008000800 */
[----:B------:R-:W-:-:S05]  /*0f30*/  CS2R.32 R97, SR_CgaSize ;  /* 0x0000000000617805 */ /* 0x000fca0000008a00 */
[----:B------:R-:W-:-:S05]  /*0f40*/  IMAD R97, R97, -0xa0, RZ ;  /* 0xffffff6061617824 */ /* 0x000fca00078e02ff */
[----:B------:R-:W-:-:S14]  /*0f50*/  R2UR UR8, R97 ;  /* 0x00000000610872ca */ /* 0x000fdc00000e0000 */
[----:B------:R-:W3:Y:S01]  /*0f60*/  LDCU UR8, c[0x0][UR8+0x2a4] ;  /* 0x00005480080877ac */ /* 0x000ee20008000800 */
[----:B------:R-:W3:Y:S01]  /*0f70*/  LDCU UR19, c[0x0][0xc24] ;  /* 0x00018480ff1377ac */ /* 0x000ee20008000800 */
[----:B------:R-:W3:Y:S01]  /*0f80*/  LDCU UR39, c[0x0][0xc24] ;  /* 0x00018480ff2777ac */ /* 0x000ee20008000800 */
[----:B-1----:R-:W-:Y:S01]  /*0f90*/  I2FP.F32.U32 R2, UR20 ;  /* 0x0000001400027c45 */ /* 0x002fe20008201000 */
[----:B------:R-:W1:Y:S04]  /*0fa0*/  LDCU UR24, c[0x0][0xc30] ;  /* 0x00018600ff1877ac */ /* 0x000e680008000800 */
[----:B--2---:R-:W-:Y:S01]  /*0fb0*/  FMUL R2, R2, UR5 ;  /* 0x0000000502027c20 */ /* 0x004fe20008400000 */
[----:B----4-:R-:W-:-:S05]  /*0fc0*/  I2FP.F32.U32 R0, UR22 ;  /* 0x0000001600007c45 */ /* 0x010fca0008201000 */
[----:B------:R-:W2:Y:S01]  /*0fd0*/  F2I.U32.TRUNC.NTZ R2, R2 ;  /* 0x0000000200027305 */ /* 0x000ea2000020f000 */
[----:B---3--:R-:W-:-:S07]  /*0fe0*/  FMUL R0, R0, UR4 ;  /* 0x0000000400007c20 */ /* 0x008fce0008400000 */
[----:B------:R-:W3:Y:S01]  /*0ff0*/  F2I.U32.TRUNC.NTZ R0, R0 ;  /* 0x0000000000007305 */ /* 0x000ee2000020f000 */
[----:B--2---:R-:W-:Y:S02]  /*1000*/  R2UR UR4, R2 ;  /* 0x00000000020472ca */ /* 0x004fe400000e0000 */
[----:B------:R-:W-:Y:S02]  /*1010*/  PRMT R2, RZ, 0x7610, R2 ;  /* 0x00007610ff027816 */ /* 0x000fe40000000002 */
[----:B---3--:R-:W-:Y:S02]  /*1020*/  R2UR UR6, R0 ;  /* 0x00000000000672ca */ /* 0x008fe400000e0000 */
[----:B------:R-:W-:-:S07]  /*1030*/  PRMT R0, RZ, 0x7610, R0 ;  /* 0x00007610ff007816 */ /* 0x000fce0000000000 */
[----:B------:R-:W-:-:S04]  /*1040*/  UIADD3 UR5, UPT, UPT, -UR4, URZ, URZ ;  /* 0x000000ff04057290 */ /* 0x000fc8000fffe1ff */
[----:B------:R-:W-:Y:S02]  /*1050*/  UIMAD UR5, UR7, UR5, UR20 ;  /* 0x00000005070572a4 */ /* 0x000fe4000f8e0214 */
[----:B------:R-:W-:-:S04]  /*1060*/  UIADD3 UR4, UPT, UPT, -UR6, URZ, URZ ;  /* 0x000000ff06047290 */ /* 0x000fc8000fffe1ff */
[----:B------:R-:W-:Y:S01]  /*1070*/  IMAD.U32 R97, RZ, RZ, UR5 ;  /* 0x00000005ff617e24 */ /* 0x000fe2000f8e00ff */
[----:B------:R-:W-:-:S06]  /*1080*/  UIMAD UR4, UR8, UR4, UR22 ;  /* 0x00000004080472a4 */ /* 0x000fcc000f8e0216 */
[----:B------:R-:W-:Y:S01]  /*1090*/  IMAD.U32 R96, RZ, RZ, UR4 ;  /* 0x00000004ff607e24 */ /* 0x000fe2000f8e00ff */
[----:B-1----:R-:W-:Y:S06]  /*10a0*/  BRA.U UP4, `(.L_x_17) ;  /* 0x0000000104307547 */ /* 0x002fec000b800000 */
[----:B------:R-:W-:Y:S01]  /*10b0*/  R2UR UR5, R96 ;  /* 0x00000000600572ca */ /* 0x000fe200000e0000 */
[----:B------:R-:W-:Y:S01]  /*10c0*/  UMOV UR7, 0x3 ;  /* 0x0000000300077882 */ /* 0x000fe20000000000 */
[----:B------:R-:W-:-:S11]  /*10d0*/  R2UR UR4, R97 ;  /* 0x00000000610472ca */ /* 0x000fd600000e0000 */
[----:B------:R-:W-:-:S04]  /*10e0*/  UISETP.NE.AND UP0, UPT, UR5, URZ, UPT ;  /* 0x000000ff0500728c */ /* 0x000fc8000bf05270 */
[----:B------:R-:W-:Y:S02]  /*10f0*/  UISETP.LT.U32.OR UP0, UPT, UR4, 0x2, !UP0 ;  /* 0x000000020400788c */ /* 0x000fe4000c701470 */
[----:B------:R-:W-:Y:S02]  /*1100*/  ULOP3.LUT UR4, UR4, 0xfffffffe, URZ, 0xc0, !UPT ;  /* 0xfffffffe04047892 */ /* 0x000fe4000f8ec0ff */
[----:B------:R-:W-:Y:S02]  /*1110*/  USEL UR6, URZ, 0x1, !UP0 ;  /* 0x00000001ff067887 */ /* 0x000fe4000c000000 */
[----:B------:R-:W-:Y:S02]  /*1120*/  USEL UR5, URZ, 0x2, !UP0 ;  /* 0x00000002ff057887 */ /* 0x000fe4000c000000 */
[----:B------:R-:W-:Y:S02]  /*1130*/  USHF.L.U32 UR4, UR7, UR4, URZ ;  /* 0x0000000407047299 */ /* 0x000fe400080006ff */
[----:B------:R-:W-:-:S04]  /*1140*/  UIADD3 UR5, UPT, UPT, UR6, UR5, URZ ;  /* 0x0000000506057290 */ /* 0x000fc8000fffe0ff */
[----:B------:R-:W-:Y:S02]  /*1150*/  IMAD.U32 R0, RZ, RZ, UR4 ;  /* 0x00000004ff007e24 */ /* 0x000fe4000f8e00ff */
[----:B------:R-:W-:-:S07]  /*1160*/  IMAD.U32 R2, RZ, RZ, UR5 ;  /* 0x00000005ff027e24 */ /* 0x000fce000f8e00ff */
.L_x_17:
[----:B------:R-:W1:Y:S01]  /*1170*/  S2UR UR50, SR_CTAID.Z ;  /* 0x00000000003279c3 */ /* 0x000e620000002700 */
[----:B------:R-:W-:Y:S01]  /*1180*/  UISETP.GE.AND UP0, UPT, UR19, 0x1, UPT ;  /* 0x000000011300788c */ /* 0x000fe2000bf06270 */
[----:B------:R-:W-:-:S08]  /*1190*/  UMOV UR29, UR20 ;  /* 0x00000014001d7c82 */ /* 0x000fd00008000000 */
[----:B------:R-:W-:Y:S05]  /*11a0*/  BRA.U !UP0, `(.L_x_18) ;  /* 0x0000000108d47547 */ /* 0x000fea000b800000 */
[----:B------:R-:W2:Y:S01]  /*11b0*/  LDCU.128 UR12, c[0x0][0xc10] ;  /* 0x00018200ff0c77ac */ /* 0x000ea20008000c00 */
[----:B------:R-:W3:Y:S01]  /*11c0*/  LDCU UR21, c[0x0][0xc0c] ;  /* 0x00018180ff1577ac */ /* 0x000ee20008000800 */
[----:B------:R-:W4:Y:S01]  /*11d0*/  LDCU UR6, c[0x0][0x370] ;  /* 0x00006e00ff0677ac */ /* 0x000f220008000800 */
[----:B------:R-:W1:Y:S01]  /*11e0*/  LDCU UR7, c[0x0][0x374] ;  /* 0x00006e80ff0777ac */ /* 0x000e620008000800 */
[----:B------:R-:W1:Y:S01]  /*11f0*/  LDCU UR23, c[0x0][0xc20] ;  /* 0x00018400ff1777ac */ /* 0x000e620008000800 */
[----:B--2---:R-:W-:Y:S02]  /*1200*/  UIMAD.WIDE.U32 UR4, UR20, UR12, URZ ;  /* 0x0000000c140472a5 */ /* 0x004fe4000f8e00ff */
[----:B---3--:R-:W-:Y:S01]  /*1210*/  UISETP.NE.AND UP0, UPT, UR21, 0x1, UPT ;  /* 0x000000011500788c */ /* 0x008fe2000bf05270 */
[----:B------:R-:W2:Y:S01]  /*1220*/  LDCU.64 UR8, c[0x0][0xc28] ;  /* 0x00018500ff0877ac */ /* 0x000ea20008000a00 */
[----:B----4-:R-:W-:-:S03]  /*1230*/  UIMAD.WIDE.U32 UR10, UR6, UR12, URZ ;  /* 0x0000000c060a72a5 */ /* 0x010fc6000f8e00ff */
[----:B------:R-:W-:Y:S01]  /*1240*/  UMOV UR4, UR5 ;  /* 0x0000000500047c82 */ /* 0x000fe20008000000 */
[----:B------:R-:W-:Y:S02]  /*1250*/  UISETP.NE.AND UP2, UPT, UR19, 0x1, UPT ;  /* 0x000000011300788c */ /* 0x000fe4000bf45270 */
[----:B------:R-:W-:Y:S01]  /*1260*/  USHF.R.U32.HI UR4, URZ, UR13, UR4 ;  /* 0x0000000dff047299 */ /* 0x000fe20008011604 */
[----:B------:R-:W-:Y:S01]  /*1270*/  UMOV UR10, UR11 ;  /* 0x0000000b000a7c82 */ /* 0x000fe20008000000 */
[----:B------:R-:W-:Y:S02]  /*1280*/  UIMAD.WIDE.U32 UR16, UR22, UR15, URZ ;  /* 0x0000000f161072a5 */ /* 0x000fe4000f8e00ff */
[----:B------:R-:W-:Y:S02]  /*1290*/  USEL UR5, UR20, UR4, !UP0 ;  /* 0x0000000414057287 */ /* 0x000fe4000c000000 */
[----:B------:R-:W-:Y:S02]  /*12a0*/  @UP0 USHF.R.U32.HI UR6, URZ, UR13, UR10 ;  /* 0x0000000dff060299 */ /* 0x000fe4000801160a */
[----:B------:R-:W-:-:S02]  /*12b0*/  UISETP.NE.AND UP0, UPT, UR14, 0x1, UPT ;  /* 0x000000010e00788c */ /* 0x000fc4000bf05270 */
[----:B-1----:R-:W-:Y:S02]  /*12c0*/  UIMAD.WIDE.U32 UR10, UR7, UR15, URZ ;  /* 0x0000000f070a72a5 */ /* 0x002fe4000f8e00ff */
[----:B--2---:R-:W-:Y:S01]  /*12d0*/  UIMAD.WIDE.U32 UR12, UR6, UR8, URZ ;  /* 0x00000008060c72a5 */ /* 0x004fe2000f8e00ff */
[----:B------:R-:W-:Y:S01]  /*12e0*/  UMOV UR4, UR17 ;  /* 0x0000001100047c82 */ /* 0x000fe20008000000 */
[----:B------:R-:W-:-:S03]  /*12f0*/  UIADD3 UR29, UPT, UPT, -UR5, URZ, URZ ;  /* 0x000000ff051d7290 */ /* 0x000fc6000fffe1ff */
[----:B------:R-:W-:Y:S01]  /*1300*/  UMOV UR10, UR11 ;  /* 0x0000000b000a7c82 */ /* 0x000fe20008000000 */
[----:B------:R-:W-:Y:S02]  /*1310*/  USHF.R.U32.HI UR4, URZ, UR23, UR4 ;  /* 0x00000017ff047299 */ /* 0x000fe40008011604 */
[----:B------:R-:W-:Y:S01]  /*1320*/  @UP0 USHF.R.U32.HI UR7, URZ, UR23, UR10 ;  /* 0x00000017ff070299 */ /* 0x000fe2000801160a */
[----:B------:R-:W-:Y:S01]  /*1330*/  UMOV UR12, UR13 ;  /* 0x0000000d000c7c82 */ /* 0x000fe20008000000 */
[----:B------:R-:W-:Y:S02]  /*1340*/  USEL UR4, UR22, UR4, !UP0 ;  /* 0x0000000416047287 */ /* 0x000fe4000c000000 */
[----:B------:R-:W-:Y:S02]  /*1350*/  UIMAD.WIDE.U32 UR10, UR7, UR8, URZ ;  /* 0x00000008070a72a5 */ /* 0x000fe4000f8e00ff */
[----:B------:R-:W-:Y:S02]  /*1360*/  @UP2 USHF.R.U32.HI UR6, URZ, UR9, UR12 ;  /* 0x00000009ff062299 */ /* 0x000fe4000801160c */
[----:B------:R-:W-:-:S02]  /*1370*/  UIMAD.WIDE.U32 UR12, UR4, UR8, URZ ;  /* 0x00000008040c72a5 */ /* 0x000fc4000f8e00ff */
[----:B------:R-:W-:Y:S01]  /*1380*/  UIMAD UR29, UR21, UR29, UR20 ;  /* 0x0000001d151d72a4 */ /* 0x000fe2000f8e0214 */
[----:B------:R-:W-:Y:S02]  /*1390*/  UMOV UR10, UR11 ;  /* 0x0000000b000a7c82 */ /* 0x000fe40008000000 */
[----:B------:R-:W-:Y:S02]  /*13a0*/  @UP2 USHF.R.U32.HI UR7, URZ, UR9, UR10 ;  /* 0x00000009ff072299 */ /* 0x000fe4000801160a */
[----:B------:R-:W-:Y:S02]  /*13b0*/  UIMAD UR10, UR6, UR19, URZ ;  /* 0x00000013060a72a4 */ /* 0x000fe4000f8e02ff */
[----:B------:R-:W-:-:S04]  /*13c0*/  UIMAD UR7, UR7, UR19, URZ ;  /* 0x00000013070772a4 */ /* 0x000fc8000f8e02ff */
[----:B------:R-:W-:-:S03]  /*13d0*/  UISETP.GE.AND UP0, UPT, UR4, UR7, UPT ;  /* 0x000000070400728c */ /* 0x000fc6000bf06270 */
[----:B------:R-:W-:Y:S01]  /*13e0*/  UMOV UR7, UR13 ;  /* 0x0000000d00077c82 */ /* 0x000fe20008000000 */
[----:B------:R-:W-:Y:S02]  /*13f0*/  UISETP.GE.OR UP0, UPT, UR5, UR10, UP0 ;  /* 0x0000000a0500728c */ /* 0x000fe40008706670 */
[----:B------:R-:W-:Y:S02]  /*1400*/  UIMAD.WIDE.U32 UR10, UR5, UR8, URZ ;  /* 0x00000008050a72a5 */ /* 0x000fe4000f8e00ff */
[----:B------:R-:W-:Y:S02]  /*1410*/  USHF.R.U32.HI UR7, URZ, UR9, UR7 ;  /* 0x00000009ff077299 */ /* 0x000fe40008011607 */
[----:B------:R-:W-:Y:S02]  /*1420*/  UIADD3 UR10, UPT, UPT, -UR4, URZ, URZ ;  /* 0x000000ff040a7290 */ /* 0x000fe4000fffe1ff */
[----:B------:R-:W-:Y:S02]  /*1430*/  USEL UR7, UR4, UR7, !UP2 ;  /* 0x0000000704077287 */ /* 0x000fe4000d000000 */
[----:B------:R-:W-:Y:S01]  /*1440*/  UIMAD UR10, UR14, UR10, UR22 ;  /* 0x0000000a0e0a72a4 */ /* 0x000fe2000f8e0216 */
[----:B------:R-:W-:-:S02]  /*1450*/  @!UP0 UMOV UR8, UR11 ;  /* 0x0000000b00088c82 */ /* 0x000fc40008000000 */
[----:B------:R-:W-:Y:S02]  /*1460*/  @!UP0 USHF.R.U32.HI UR8, URZ, UR9, UR8 ;  /* 0x00000009ff088299 */ /* 0x000fe40008011608 */
[----:B------:R-:W-:Y:S02]  /*1470*/  UIADD3 UR9, UPT, UPT, -UR7, URZ, URZ ;  /* 0x000000ff07097290 */ /* 0x000fe4000fffe1ff */
[----:B------:R-:W-:Y:S02]  /*1480*/  @!UP0 USEL UR8, UR5, UR8, !UP2 ;  /* 0x0000000805088287 */ /* 0x000fe4000d000000 */
[----:B------:R-:W-:Y:S02]  /*1490*/  UIMAD UR9, UR19, UR9, UR4 ;  /* 0x00000009130972a4 */ /* 0x000fe4000f8e0204 */
[----:B------:R-:W-:Y:S02]  /*14a0*/  @!UP0 UIADD3 UR7, UPT, UPT, UR7, -UR8, URZ ;  /* 0x8000000807078290 */ /* 0x000fe4000fffe0ff */
[----:B------:R-:W-:-:S02]  /*14b0*/  @!UP0 UIMAD UR6, UR9, UR6, UR8 ;  /* 0x00000006090682a4 */ /* 0x000fc4000f8e0208 */
[----:B------:R-:W-:-:S04]  /*14c0*/  @!UP0 UIMAD UR4, UR7, UR19, UR5 ;  /* 0x00000013070482a4 */ /* 0x000fc8000f8e0205 */
[----:B------:R-:W-:Y:S01]  /*14d0*/  UIMAD UR22, UR4, UR14, UR10 ;  /* 0x0000000e041672a4 */ /* 0x000fe2000f8e020a */
[----:B------:R-:W-:Y:S02]  /*14e0*/  @!UP0 UMOV UR5, UR6 ;  /* 0x0000000600058c82 */ /* 0x000fe40008000000 */
[----:B------:R-:W-:-:S12]  /*14f0*/  UIMAD UR29, UR5, UR21, UR29 ;  /* 0x00000015051d72a4 */ /* 0x000fd8000f8e021d */
.L_x_18:
[----:B------:R-:W-:-:S09]  /*1500*/  UISETP.NE.AND UP0, UPT, UR24, 0x1, UPT ;  /* 0x000000011800788c */ /* 0x000fd2000bf05270 */
[----:B------:R-:W-:Y:S05]  /*1510*/  BRA.U UP0, `(.L_x_19) ;  /* 0x0000000100407547 */ /* 0x000fea000b800000 */
[----:B------:R-:W2:Y:S01]  /*1520*/  LDCU.128 UR8, c[0x0][0xc10] ;  /* 0x00018200ff0877ac */ /* 0x000ea20008000c00 */
[----:B------:R-:W3:Y:S01]  /*1530*/  LDCU UR12, c[0x0][0xc0c] ;  /* 0x00018180ff0c77ac */ /* 0x000ee20008000800 */
[----:B------:R-:W4:Y:S01]  /*1540*/  LDCU UR13, c[0x0][0xc20] ;  /* 0x00018400ff0d77ac */ /* 0x000f220008000800 */
[----:B--2---:R-:W-:Y:S02]  /*1550*/  UIMAD.WIDE.U32 UR4, UR29, UR8, URZ ;  /* 0x000000081d0472a5 */ /* 0x004fe4000f8e00ff */
[----:B------:R-:W-:Y:S02]  /*1560*/  UIMAD.WIDE.U32 UR6, UR22, UR11, URZ ;  /* 0x0000000b160672a5 */ /* 0x000fe4000f8e00ff */
[----:B---3--:R-:W-:Y:S02]  /*1570*/  UISETP.NE.AND UP0, UPT, UR12, 0x1, UPT ;  /* 0x000000010c00788c */ /* 0x008fe4000bf05270 */
[----:B------:R-:W-:-:S03]  /*1580*/  USHF.R.U32.HI UR5, URZ, UR9, UR5 ;  /* 0x00000009ff057299 */ /* 0x000fc60008011605 */
[----:B------:R-:W-:Y:S01]  /*1590*/  UMOV UR4, UR7 ;  /* 0x0000000700047c82 */ /* 0x000fe20008000000 */
[----:B------:R-:W-:Y:S02]  /*15a0*/  USEL UR5, UR29, UR5, !UP0 ;  /* 0x000000051d057287 */ /* 0x000fe4000c000000 */
[----:B------:R-:W-:Y:S02]  /*15b0*/  UISETP.NE.AND UP0, UPT, UR10, 0x1, UPT ;  /* 0x000000010a00788c */ /* 0x000fe4000bf05270 */
[----:B----4-:R-:W-:-:S04]  /*15c0*/  USHF.R.U32.HI UR4, URZ, UR13, UR4 ;  /* 0x0000000dff047299 */ /* 0x010fc80008011604 */
[----:B------:R-:W-:-:S04]  /*15d0*/  USEL UR4, UR22, UR4, !UP0 ;  /* 0x0000000416047287 */ /* 0x000fc8000c000000 */
[----:B------:R-:W-:Y:S02]  /*15e0*/  UIADD3 UR6, UPT, UPT, -UR4, UR5, URZ ;  /* 0x0000000504067290 */ /* 0x000fe4000fffe1ff */
[----:B------:R-:W-:Y:S02]  /*15f0*/  UIADD3 UR4, UPT, UPT, UR4, -UR5, URZ ;  /* 0x8000000504047290 */ /* 0x000fe4000fffe0ff */
[----:B------:R-:W-:Y:S02]  /*1600*/  UIMAD UR22, UR6, UR10, UR22 ;  /* 0x0000000a061672a4 */ /* 0x000fe4000f8e0216 */
[----:B------:R-:W-:-:S12]  /*1610*/  UIMAD UR29, UR4, UR12, UR29 ;  /* 0x0000000c041d72a4 */ /* 0x000fd8000f8e021d */
.L_x_19:
[----:B------:R-:W-:Y:S05]  /*1620*/  BRA.U !UP6, `(.L_x_20) ;  /* 0x000000010e0c7547 */ /* 0x000fea000b800000 */
[----:B------:R-:W-:Y:S01]  /*1630*/  UCGABAR_WAIT ;  /* 0x0000000000007dc7 */ /* 0x000fe20008000000 */
[----:B------:R-:W-:Y:S01]  /*1640*/  CCTL.IVALL ;  /* 0x00000000ff00798f */ /* 0x000fe20002000000 */
[----:B------:R-:W-:Y:S05]  /*1650*/  BRA `(.L_x_21) ;  /* 0x0000000000047947 */ /* 0x000fea0003800000 */
.L_x_20:
[----:B------:R-:W-:Y:S06]  /*1660*/  BAR.SYNC.DEFER_BLOCKING 0x0 ;  /* 0x0000000000007b1d */ /* 0x000fec0000010000 */
.L_x_21:
[----:B------:R-:W-:Y:S05]  /*1670*/  BRA.U UP5, `(.L_x_22) ;  /* 0x0000002105a87547 */ /* 0x000fea000b800000 */
[----:B------:R-:W2:Y:S01]  /*1680*/  LDCU UR7, c[0x0][0x394] ;  /* 0x00007280ff0777ac */ /* 0x000ea20008000800 */
[----:B------:R-:W-:Y:S01]  /*1690*/  PLOP3.LUT P1, PT, PT, PT, UP3, 0x80, 0x8 ;  /* 0x000000000008781c */ /* 0x000fe20003f2f038 */
[----:B------:R-:W-:Y:S01]  /*16a0*/  IMAD.MOV.U32 R2, RZ, RZ, RZ ;  /* 0x000000ffff027224 */ /* 0x000fe200078e00ff */
[----:B------:R-:W-:Y:S01]  /*16b0*/  ISETP.EQ.OR P2, PT, R3, RZ, P3 ;  /* 0x000000ff0300720c */ /* 0x000fe20001f42670 */
[----:B------:R-:W3:Y:S01]  /*16c0*/  LDCU UR6, c[0x0][0x5d8] ;  /* 0x0000bb00ff0677ac */ /* 0x000ee20008000800 */
[----:B------:R-:W-:Y:S01]  /*16d0*/  PLOP3.LUT P1, PT, P1, PT, PT, 0x8, 0x80 ;  /* 0x000000000080781c */ /* 0x000fe20000f2e170 */
[----:B------:R-:W-:Y:S02]  /*16e0*/  UISETP.NE.AND UP0, UPT, UR18, URZ, UPT ;  /* 0x000000ff1200728c */ /* 0x000fe4000bf05270 */
[----:B------:R-:W-:Y:S02]  /*16f0*/  USHF.L.U32 UR8, UR20, 0x5, URZ ;  /* 0x0000000514087899 */ /* 0x000fe400080006ff */
[----:B------:R-:W-:Y:S01]  /*1700*/  USEL UR54, UR54, 0x2, UP0 ;  /* 0x0000000236367887 */ /* 0x000fe20008000000 */
[----:B------:R-:W4:Y:S01]  /*1710*/  LDCU UR63, c[0x0][0x370] ;  /* 0x00006e00ff3f77ac */ /* 0x000f220008000800 */
[----:B--2---:R-:W-:Y:S01]  /*1720*/  UIADD3 UR5, UPT, UPT, UR7, 0x3f, URZ ;  /* 0x0000003f07057890 */ /* 0x004fe2000fffe0ff */
[----:B------:R-:W2:Y:S03]  /*1730*/  LDCU.64 UR56, c[0x0][0x348] ;  /* 0x00006900ff3877ac */ /* 0x000ea60008000a00 */
[----:B------:R-:W-:-:S02]  /*1740*/  USHF.R.S32.HI UR4, URZ, 0x1f, UR5 ;  /* 0x0000001fff047899 */ /* 0x000fc40008011405 */
[----:B---3--:R-:W-:Y:S02]  /*1750*/  UIADD3 UR6, UPT, UPT, UR6, 0x3f, URZ ;  /* 0x0000003f06067890 */ /* 0x008fe4000fffe0ff */
[----:B------:R-:W-:Y:S02]  /*1760*/  ULEA.HI UR4, UR4, UR5, URZ, 0x6 ;  /* 0x0000000504047291 */ /* 0x000fe4000f8f30ff */
[----:B------:R-:W-:Y:S02]  /*1770*/  UIADD3 UR5, UPT, UPT, UR7, -0x1, URZ ;  /* 0xffffffff07057890 */ /* 0x000fe4000fffe0ff */
[----:B------:R-:W-:Y:S02]  /*1780*/  USHF.R.S32.HI UR65, URZ, 0x6, UR4 ;  /* 0x00000006ff417899 */ /* 0x000fe40008011404 */
[----:B------:R-:W-:Y:S02]  /*1790*/  UISETP.GE.U32.AND UP1, UPT, UR5, -0x7f, UPT ;  /* 0xffffff810500788c */ /* 0x000fe4000bf26070 */
[----:B------:R-:W-:-:S02]  /*17a0*/  UISETP.LT.U32.AND UP0, UPT, UR65, 0xa, UPT ;  /* 0x0000000a4100788c */ /* 0x000fc4000bf01070 */
[----:B------:R-:W-:Y:S02]  /*17b0*/  USHF.R.S32.HI UR4, URZ, 0x1f, UR6 ;  /* 0x0000001fff047899 */ /* 0x000fe40008011406 */
[----:B------:R-:W-:Y:S02]  /*17c0*/  USEL UR64, UR65, 0xa, UP0 ;  /* 0x0000000a41407887 */ /* 0x000fe40008000000 */
[----:B------:R-:W-:Y:S02]  /*17d0*/  ULEA.HI UR4, UR4, UR6, URZ, 0x6 ;  /* 0x0000000604047291 */ /* 0x000fe4000f8f30ff */
[----:B------:R-:W-:Y:S02]  /*17e0*/  UIADD3 UR51, UPT, UPT, UR64, -0x1, URZ ;  /* 0xffffffff40337890 */ /* 0x000fe4000fffe0ff */
[----:B------:R-:W-:Y:S02]  /*17f0*/  @UP1 UIADD3 UR51, UPT, UPT, UR64, URZ, URZ ;  /* 0x000000ff40331290 */ /* 0x000fe4000fffe0ff */
[----:B------:R-:W-:-:S02]  /*1800*/  USHF.L.U32 UR69, UR20, 0x7, URZ ;  /* 0x0000000714457899 */ /* 0x000fc400080006ff */
[----:B------:R-:W-:Y:S01]  /*1810*/  UIADD3 UR68, UPT, UPT, UR7, 0x7e, URZ ;  /* 0x0000007e07447890 */ /* 0x000fe2000fffe0ff */
[----:B------:R-:W3:Y:S01]  /*1820*/  LDCU UR62, c[0x0][0x374] ;  /* 0x00006e80ff3e77ac */ /* 0x000ee20008000800 */
[----:B------:R-:W-:Y:S02]  /*1830*/  ULOP3.LUT UR67, UR8, 0x20, URZ, 0xc0, !UPT ;  /* 0x0000002008437892 */ /* 0x000fe4000f8ec0ff */
[----:B------:R-:W-:Y:S02]  /*1840*/  USHF.R.S32.HI UR61, URZ, 0x6, UR4 ;  /* 0x00000006ff3d7899 */ /* 0x000fe40008011404 */
[----:B------:R-:W-:Y:S02]  /*1850*/  UIADD3 UR66, UPT, UPT, UR65, -UR64, URZ ;  /* 0x8000004041427290 */ /* 0x000fe4000fffe0ff */
[----:B------:R-:W-:Y:S01]  /*1860*/  UIADD3 UR51, UPT, UPT, UR51, 0x1, URZ ;  /* 0x0000000133337890 */ /* 0x000fe2000fffe0ff */
[----:B------:R-:W-:Y:S01]  /*1870*/  UMOV UR32, 0x1 ;  /* 0x0000000100207882 */ /* 0x000fe20000000000 */
[----:B--2-4-:R-:W-:-:S10]  /*1880*/  UMOV UR36, URZ ;  /* 0x000000ff00247c82 */ /* 0x014fd40008000000 */
.L_x_40:
[----:B------:R-:W-:Y:S01]  /*1890*/  IMAD.U32 R4, RZ, RZ, UR61 ;  /* 0x0000003dff047e24 */ /* 0x000fe2000f8e00ff */
[----:B------:R-:W2:Y:S04]  /*18a0*/  LDCU UR60, c[0x0][0x5dc] ;  /* 0x0000bb80ff3c77ac */ /* 0x000ea80008000800 */
[-C--:B------:R-:W-:Y:S01]  /*18b0*/  IABS R0, R4.reuse ;  /* 0x0000000400007213 */ /* 0x080fe20000000000 */
[----:B-1----:R-:W1:Y:S01]  /*18c0*/  LDCU UR50, c[0x0][0x5e0] ;  /* 0x0000bc00ff3277ac */ /* 0x002e620008000800 */
[----:B------:R-:W-:Y:S02]  /*18d0*/  IABS R4, R4 ;  /* 0x0000000400047213 */ /* 0x000fe40000000000 */
[----:B------:R-:W-:Y:S01]  /*18e0*/  R2UR UR6, R0 ;  /* 0x00000000000672ca */ /* 0x000fe200000e0000 */
[----:B------:R-:W-:Y:S01]  /*18f0*/  UMOV UR33, 0x400 ;  /* 0x0000040000217882 */ /* 0x000fe20000000000 */
[----:B------:R-:W-:Y:S01]  /*1900*/  UMOV UR19, URZ ;  /* 0x000000ff00137c82 */ /* 0x000fe20008000000 */
[----:B--2---:R-:W-:-:S10]  /*1910*/  IMAD.U32 R3, RZ, RZ, UR60 ;  /* 0x0000003cff037e24 */ /* 0x004fd4000f8e00ff */
[----:B------:R-:W2:Y:S01]  /*1920*/  I2F.RP R6, UR6 ;  /* 0x0000000600067d06 */ /* 0x000ea20008209400 */
[----:B-1----:R-:W-:-:S07]  /*1930*/  UISETP.NE.AND UP2, UPT, UR50, URZ, UPT ;  /* 0x000000ff3200728c */ /* 0x002fce000bf45270 */
[----:B--2---:R-:W1:Y:S02]  /*1940*/  MUFU.RCP R5, R6 ;  /* 0x0000000600057308 */ /* 0x004e640000001000 */
[----:B-1----:R-:W-:-:S06]  /*1950*/  VIADD R5, R5, 0xffffffe ;  /* 0x0ffffffe05057836 */ /* 0x002fcc0000000000 */
[----:B------:R-:W1:Y:S02]  /*1960*/  F2I.FTZ.U32.TRUNC.NTZ R0, R5 ;  /* 0x0000000500007305 */ /* 0x000e64000021f000 */
[----:B-1----:R-:W-:Y:S02]  /*1970*/  R2UR UR5, R0 ;  /* 0x00000000000572ca */ /* 0x002fe400000e0000 */
[----:B------:R-:W-:Y:S01]  /*1980*/  IABS R0, R3 ;  /* 0x0000000300007213 */ /* 0x000fe20000000000 */
[----:B------:R-:W-:-:S03]  /*1990*/  IMAD.U32 R3, RZ, RZ, UR22 ;  /* 0x00000016ff037e24 */ /* 0x000fc6000f8e00ff */
[----:B------:R-:W-:Y:S01]  /*19a0*/  R2UR UR9, R0 ;  /* 0x00000000000972ca */ /* 0x000fe200000e0000 */
[----:B------:R-:W-:Y:S01]  /*19b0*/  IMAD.MOV R0, RZ, RZ, -R4 ;  /* 0x000000ffff007224 */ /* 0x000fe200078e0a04 */
[----:B------:R-:W-:-:S04]  /*19c0*/  IABS R3, R3 ;  /* 0x0000000300037213 */ /* 0x000fc80000000000 */
[----:B------:R-:W-:Y:S01]  /*19d0*/  R2UR UR8, R3 ;  /* 0x00000000030872ca */ /* 0x000fe200000e0000 */
[----:B------:R-:W-:-:S04]  /*19e0*/  UIADD3 UR4, UPT, UPT, URZ, -UR5, URZ ;  /* 0x80000005ff047290 */ /* 0x000fc8000fffe0ff */
[----:B------:R-:W-:Y:S02]  /*19f0*/  UIMAD UR7, UR4, UR6, URZ ;  /* 0x00000006040772a4 */ /* 0x000fe4000f8e02ff */
[----:B------:R-:W1:Y:S01]  /*1a00*/  I2F.RP R3, UR9 ;  /* 0x0000000900037d06 */ /* 0x000e620008209400 */
[----:B------:R-:W-:Y:S02]  /*1a10*/  UMOV UR4, URZ ;  /* 0x000000ff00047c82 */ /* 0x000fe40008000000 */
[----:B------:R-:W-:Y:S02]  /*1a20*/  UIMAD.WIDE.U32 UR4, UR5, UR7, UR4 ;  /* 0x00000007050472a5 */ /* 0x000fe4000f8e0004 */
[----:B------:R-:W-:-:S05]  /*1a30*/  R2UR UR7, R0 ;  /* 0x00000000000772ca */ /* 0x000fca00000e0000 */
[----:B------:R-:W-:Y:S02]  /*1a40*/  UMOV UR4, UR5 ;  /* 0x0000000500047c82 */ /* 0x000fe40008000000 */
[----:B------:R-:W-:Y:S01]  /*1a50*/  UIMAD.WIDE.U32 UR4, UR4, UR8, URZ ;  /* 0x00000008040472a5 */ /* 0x000fe2000f8e00ff */
[----:B-1----:R-:W1:Y:S06]  /*1a60*/  MUFU.RCP R3, R3 ;  /* 0x0000000300037308 */ /* 0x002e6c0000001000 */
[----:B------:R-:W-:Y:S02]  /*1a70*/  UMOV UR4, UR5 ;  /* 0x0000000500047c82 */ /* 0x000fe40008000000 */
[----:B------:R-:W-:-:S04]  /*1a80*/  UIMAD UR5, UR4, UR7, UR8 ;  /* 0x00000007040572a4 */ /* 0x000fc8000f8e0208 */
[----:B------:R-:W-:Y:S01]  /*1a90*/  UISETP.GT.U32.AND UP0, UPT, UR6, UR5, UPT ;  /* 0x000000050600728c */ /* 0x000fe2000bf04070 */
[----:B-1----:R-:W-:-:S10]  /*1aa0*/  VIADD R4, R3, 0xffffffe ;  /* 0x0ffffffe03047836 */ /* 0x002fd40000000000 */
[----:B------:R-:W-:Y:S01]  /*1ab0*/  @!UP0 UIADD3 UR5, UPT, UPT, UR5, -UR6, URZ ;  /* 0x8000000605058290 */ /* 0x000fe2000fffe0ff */
[----:B------:R-:W1:Y:S01]  /*1ac0*/  F2I.FTZ.U32.TRUNC.NTZ R0, R4 ;  /* 0x0000000400007305 */ /* 0x000e62000021f000 */
[----:B------:R-:W-:Y:S02]  /*1ad0*/  @!UP0 UIADD3 UR4, UPT, UPT, UR4, 0x1, URZ ;  /* 0x0000000104048890 */ /* 0x000fe4000fffe0ff */
[----:B------:R-:W-:Y:S02]  /*1ae0*/  UISETP.GE.U32.AND UP1, UPT, UR5, UR6, UPT ;  /* 0x000000060500728c */ /* 0x000fe4000bf26070 */
[----:B------:R-:W-:-:S04]  /*1af0*/  ULOP3.LUT UR5, UR22, UR61, URZ, 0x3c, !UPT ;  /* 0x0000003d16057292 */ /* 0x000fc8000f8e3cff */
[----:B------:R-:W-:-:S05]  /*1b00*/  UISETP.GE.AND UP0, UPT, UR5, URZ, UPT ;  /* 0x000000ff0500728c */ /* 0x000fca000bf06270 */
[----:B------:R-:W-:Y:S01]  /*1b10*/  @UP1 UIADD3 UR4, UPT, UPT, UR4, 0x1, URZ ;  /* 0x0000000104041890 */ /* 0x000fe2000fffe0ff */
[----:B-1----:R-:W-:Y:S01]  /*1b20*/  R2UR UR5, R0 ;  /* 0x00000000000572ca */ /* 0x002fe200000e0000 */
[----:B------:R-:W-:Y:S01]  /*1b30*/  UISETP.NE.AND UP1, UPT, UR61, URZ, UPT ;  /* 0x000000ff3d00728c */ /* 0x000fe2000bf25270 */
[----:B------:R-:W-:-:S04]  /*1b40*/  IMAD.U32 R0, RZ, RZ, UR50 ;  /* 0x00000032ff007e24 */ /* 0x000fc8000f8e00ff */
[----:B------:R-:W-:Y:S01]  /*1b50*/  UMOV UR8, UR4 ;  /* 0x0000000400087c82 */ /* 0x000fe20008000000 */
[----:B------:R-:W-:Y:S01]  /*1b60*/  IABS R0, R0 ;  /* 0x0000000000007213 */ /* 0x000fe20000000000 */
[----:B------:R-:W-:-:S03]  /*1b70*/  @!UP0 UIADD3 UR8, UPT, UPT, -UR8, URZ, URZ ;  /* 0x000000ff08088290 */ /* 0x000fc6000fffe1ff */
[----:B------:R-:W-:Y:S01]  /*1b80*/  R2UR UR10, R0 ;  /* 0x00000000000a72ca */ /* 0x000fe200000e0000 */
[----:B------:R-:W-:Y:S02]  /*1b90*/  @!UP1 ULOP3.LUT UR8, URZ, UR61, URZ, 0x33, !UPT ;  /* 0x0000003dff089292 */ /* 0x000fe4000f8e33ff */
[----:B------:R-:W-:-:S04]  /*1ba0*/  UIADD3 UR4, UPT, UPT, URZ, -UR5, URZ ;  /* 0x80000005ff047290 */ /* 0x000fc8000fffe0ff */
[----:B------:R-:W-:Y:S01]  /*1bb0*/  IMAD.U32 R3, RZ, RZ, UR8 ;  /* 0x00000008ff037e24 */ /* 0x000fe2000f8e00ff */
[----:B------:R-:W-:-:S03]  /*1bc0*/  UIMAD UR6, UR4, UR9, URZ ;  /* 0x00000009040672a4 */ /* 0x000fc6000f8e02ff */
[----:B------:R-:W-:Y:S01]  /*1bd0*/  UMOV UR4, URZ ;  /* 0x000000ff00047c82 */ /* 0x000fe20008000000 */
[----:B------:R-:W-:Y:S01]  /*1be0*/  IABS R3, R3 ;  /* 0x0000000300037213 */ /* 0x000fe20000000000 */
[----:B------:R-:W-:-:S03]  /*1bf0*/  UIMAD.WIDE.U32 UR4, UR5, UR6, UR4 ;  /* 0x00000006050472a5 */ /* 0x000fc6000f8e0004 */
[----:B------:R-:W-:Y:S02]  /*1c00*/  R2UR UR7, R3 ;  /* 0x00000000030772ca */ /* 0x000fe400000e0000 */
[----:B------:R-:W1:Y:S02]  /*1c10*/  I2F.RP R3, UR10 ;  /* 0x0000000a00037d06 */ /* 0x000e640008209400 */
[----:B------:R-:W-:-:S09]  /*1c20*/  UMOV UR4, UR5 ;  /* 0x0000000500047c82 */ /* 0x000fd20008000000 */
[----:B------:R-:W-:Y:S01]  /*1c30*/  UIMAD.WIDE.U32 UR4, UR4, UR7, URZ ;  /* 0x00000007040472a5 */ /* 0x000fe2000f8e00ff */
[----:B-1----:R-:W1:Y:S06]  /*1c40*/  MUFU.RCP R0, R3 ;  /* 0x0000000300007308 */ /* 0x002e6c0000001000 */
[----:B------:R-:W-:Y:S02]  /*1c50*/  UMOV UR4, UR5 ;  /* 0x0000000500047c82 */ /* 0x000fe40008000000 */
[----:B------:R-:W-:-:S04]  /*1c60*/  UIADD3 UR5, UPT, UPT, -UR4, URZ, URZ ;  /* 0x000000ff04057290 */ /* 0x000fc8000fffe1ff */
[----:B------:R-:W-:Y:S01]  /*1c70*/  UIMAD UR5, UR9, UR5, UR7 ;  /* 0x00000005090572a4 */ /* 0x000fe2000f8e0207 */
[----:B------:R-:W2:Y:S03]  /*1c80*/  S2UR UR7, SR_CgaCtaId ;  /* 0x00000000000779c3 */ /* 0x000ea60000008800 */
[----:B------:R-:W-:Y:S01]  /*1c90*/  UISETP.GT.U32.AND UP0, UPT, UR9, UR5, UPT ;  /* 0x000000050900728c */ /* 0x000fe2000bf04070 */
[----:B-1----:R-:W-:Y:S02]  /*1ca0*/  VIADD R0, R0, 0xffffffe ;  /* 0x0ffffffe00007836 */ /* 0x002fe40000000000 */
[----:B------:R-:W-:-:S04]  /*1cb0*/  IMAD.U32 R3, RZ, RZ, UR32 ;  /* 0x00000020ff037e24 */ /* 0x000fc8000f8e00ff */
[----:B------:R-:W1:Y:S04]  /*1cc0*/  F2I.FTZ.U32.TRUNC.NTZ R0, R0 ;  /* 0x0000000000007305 */ /* 0x000e68000021f000 */
[----:B------:R-:W-:Y:S01]  /*1cd0*/  @!UP0 UIADD3 UR5, UPT, UPT, UR5, -UR9, URZ ;  /* 0x8000000905058290 */ /* 0x000fe2000fffe0ff */
[----:B------:R-:W-:Y:S01]  /*1ce0*/  SHF.L.U32 R3, R3, 0x1f, RZ ;  /* 0x0000001f03037819 */ /* 0x000fe200000006ff */
[----:B------:R-:W-:Y:S02]  /*1cf0*/  @!UP0 UIADD3 UR4, UPT, UPT, UR4, 0x1, URZ ;  /* 0x0000000104048890 */ /* 0x000fe4000fffe0ff */
[----:B------:R-:W-:Y:S02]  /*1d00*/  UISETP.GE.U32.AND UP1, UPT, UR5, UR9, UPT ;  /* 0x000000090500728c */ /* 0x000fe4000bf26070 */
[----:B------:R-:W-:-:S04]  /*1d10*/  ULOP3.LUT UR5, UR8, UR60, URZ, 0x3c, !UPT ;  /* 0x0000003c08057292 */ /* 0x000fc8000f8e3cff */
[----:B------:R-:W-:Y:S02]  /*1d20*/  UISETP.GE.AND UP0, UPT, UR5, URZ, UPT ;  /* 0x000000ff0500728c */ /* 0x000fe4000bf06270 */
[----:B--2---:R-:W-:Y:S01]  /*1d30*/  ULEA UR33, UR7, UR33, 0x18 ;  /* 0x0000002107217291 */ /* 0x004fe2000f8ec0ff */
[----:B-1----:R-:W-:Y:S02]  /*1d40*/  R2UR UR5, R0 ;  /* 0x00000000000572ca */ /* 0x002fe400000e0000 */
[----:B------:R-:W-:Y:S02]  /*1d50*/  @UP1 UIADD3 UR4, UPT, UPT, UR4, 0x1, URZ ;  /* 0x0000000104041890 */ /* 0x000fe4000fffe0ff */
[----:B------:R-:W-:Y:S02]  /*1d60*/  UISETP.NE.AND UP1, UPT, UR60, URZ, UPT ;  /* 0x000000ff3c00728c */ /* 0x000fe4000bf25270 */
[----:B------:R-:W-:-:S03]  /*1d70*/  ULEA UR7, UR36, UR33, 0x3 ;  /* 0x0000002124077291 */ /* 0x000fc6000f8e18ff */
[----:B------:R-:W-:Y:S02]  /*1d80*/  UMOV UR6, UR4 ;  /* 0x0000000400067c82 */ /* 0x000fe40008000000 */
[----:B------:R-:W-:Y:S02]  /*1d90*/  @!UP0 UIADD3 UR6, UPT, UPT, -UR6, URZ, URZ ;  /* 0x000000ff06068290 */ /* 0x000fe4000fffe1ff */
[----:B------:R-:W-:Y:S02]  /*1da0*/  UIADD3 UR4, UPT, UPT, URZ, -UR5, URZ ;  /* 0x80000005ff047290 */ /* 0x000fe4000fffe0ff */
[----:B------:R1:W2:Y:S01]  /*1db0*/  SYNCS.PHASECHK.TRANS64.TRYWAIT P0, [UR7+0x50], R3 ;  /* 0x00005003ff0075a7 */ /* 0x0002a20008001107 */
[----:B------:R-:W-:Y:S02]  /*1dc0*/  @!UP1 ULOP3.LUT UR6, URZ, UR60, URZ, 0x33, !UPT ;  /* 0x0000003cff069292 */ /* 0x000fe4000f8e33ff */
[----:B------:R-:W-:-:S03]  /*1dd0*/  UIMAD UR7, UR4, UR10, URZ ;  /* 0x0000000a040772a4 */ /* 0x000fc6000f8e02ff */
[----:B------:R-:W-:Y:S01]  /*1de0*/  UMOV UR4, URZ ;  /* 0x000000ff00047c82 */ /* 0x000fe20008000000 */
[----:B------:R-:W-:Y:S01]  /*1df0*/  IMAD.U32 R0, RZ, RZ, UR6 ;  /* 0x00000006ff007e24 */ /* 0x000fe2000f8e00ff */
[----:B------:R-:W-:Y:S02]  /*1e00*/  UIMAD.WIDE.U32 UR4, UR5, UR7, UR4 ;  /* 0x00000007050472a5 */ /* 0x000fe4000f8e0004 */
[----:B------:R-:W-:Y:S02]  /*1e10*/  ULEA.HI UR7, UR29, UR29, URZ, 0x1 ;  /* 0x0000001d1d077291 */ /* 0x000fe4000f8f08ff */
[----:B------:R-:W-:Y:S02]  /*1e20*/  IABS R0, R0 ;  /* 0x0000000000007213 */ /* 0x000fe40000000000 */
[----:B------:R-:W-:Y:S02]  /*1e30*/  USHF.L.U32 UR7, UR7, 0x7, URZ ;  /* 0x0000000707077899 */ /* 0x000fe400080006ff */
[----:B------:R-:W-:Y:S01]  /*1e40*/  R2UR UR9, R0 ;  /* 0x00000000000972ca */ /* 0x000fe200000e0000 */
[----:B------:R-:W-:Y:S01]  /*1e50*/  UMOV UR4, UR5 ;  /* 0x0000000500047c82 */ /* 0x000fe20008000000 */
[----:B------:R-:W-:-:S04]  /*1e60*/  ULOP3.LUT UR42, UR7, 0xffffff00, URZ, 0xc0, !UPT ;  /* 0xffffff00072a7892 */ /* 0x000fc8000f8ec0ff */
[----:B------:R-:W-:-:S07]  /*1e70*/  ULOP3.LUT UR42, UR42, 0x80, UR69, 0xf8, !UPT ;  /* 0x000000802a2a7892 */ /* 0x000fce000f8ef845 */
[----:B------:R-:W-:-:S07]  /*1e80*/  UIMAD.WIDE.U32 UR4, UR4, UR9, URZ ;  /* 0x00000009040472a5 */ /* 0x000fce000f8e00ff */
[----:B------:R-:W-:Y:S02]  /*1e90*/  UMOV UR4, UR5 ;  /* 0x0000000500047c82 */ /* 0x000fe40008000000 */
[----:B------:R-:W-:-:S04]  /*1ea0*/  UIADD3 UR5, UPT, UPT, -UR4, URZ, URZ ;  /* 0x000000ff04057290 */ /* 0x000fc8000fffe1ff */
[----:B------:R-:W-:-:S04]  /*1eb0*/  UIMAD UR5, UR10, UR5, UR9 ;  /* 0x000000050a0572a4 */ /* 0x000fc8000f8e0209 */
[----:B------:R-:W-:-:S11]  /*1ec0*/  UISETP.GT.U32.AND UP0, UPT, UR10, UR5, UPT ;  /* 0x000000050a00728c */ /* 0x000fd6000bf04070 */
[----:B------:R-:W-:Y:S02]  /*1ed0*/  @!UP0 UIADD3 UR5, UPT, UPT, UR5, -UR10, URZ ;  /* 0x8000000a05058290 */ /* 0x000fe4000fffe0ff */
[----:B------:R-:W-:Y:S02]  /*1ee0*/  @!UP0 UIADD3 UR4, UPT, UPT, UR4, 0x1, URZ ;  /* 0x0000000104048890 */ /* 0x000fe4000fffe0ff */
[----:B------:R-:W-:Y:S02]  /*1ef0*/  UISETP.GE.U32.AND UP1, UPT, UR5, UR10, UPT ;  /* 0x0000000a0500728c */ /* 0x000fe4000bf26070 */
[----:B------:R-:W-:Y:S02]  /*1f00*/  ULOP3.LUT UR5, UR6, UR50, URZ, 0x3c, !UPT ;  /* 0x0000003206057292 */ /* 0x000fe4000f8e3cff */
[----:B------:R-:W-:Y:S02]  /*1f10*/  UIADD3 UR10, UPT, UPT, -UR8, URZ, URZ ;  /* 0x000000ff080a7290 */ /* 0x000fe4000fffe1ff */
[----:B------:R-:W-:-:S02]  /*1f20*/  UISETP.GE.AND UP0, UPT, UR5, URZ, UPT ;  /* 0x000000ff0500728c */ /* 0x000fc4000bf06270 */
[----:B------:R-:W-:Y:S02]  /*1f30*/  UIMAD UR10, UR61, UR10, UR22 ;  /* 0x0000000a3d0a72a4 */ /* 0x000fe4000f8e0216 */
[----:B------:R-:W-:Y:S02]  /*1f40*/  UIADD3 UR5, UPT, UPT, -UR6, URZ, URZ ;  /* 0x000000ff06057290 */ /* 0x000fe4000fffe1ff */
[----:B------:R-:W-:Y:S02]  /*1f50*/  @UP1 UIADD3 UR4, UPT, UPT, UR4, 0x1, URZ ;  /* 0x0000000104041890 */ /* 0x000fe4000fffe0ff */
[----:B------:R-:W-:Y:S02]  /*1f60*/  ULEA UR10, UR10, UR67, 0x6 ;  /* 0x000000430a0a7291 */ /* 0x000fe4000f8e30ff */
[----:B------:R-:W-:-:S03]  /*1f70*/  UIMAD UR60, UR60, UR5, UR8 ;  /* 0x000000053c3c72a4 */ /* 0x000fc6000f8e0208 */
[----:B------:R-:W-:Y:S02]  /*1f80*/  UMOV UR55, UR4 ;  /* 0x0000000400377c82 */ /* 0x000fe40008000000 */
[----:B------:R-:W-:Y:S02]  /*1f90*/  @!UP0 UIADD3 UR55, UPT, UPT, -UR55, URZ, URZ ;  /* 0x000000ff37378290 */ /* 0x000fe4000fffe1ff */
[----:B------:R-:W-:Y:S02]  /*1fa0*/  UISETP.GE.U32.AND UP0, UPT, UR68, 0x7f, UPT ;  /* 0x0000007f4400788c */ /* 0x000fe4000bf06070 */
[----:B------:R-:W-:-:S04]  /*1fb0*/  @!UP2 ULOP3.LUT UR55, URZ, UR50, URZ, 0x33, !UPT ;  /* 0x00000032ff37a292 */ /* 0x000fc8000f8e33ff */
[----:B------:R-:W-:-:S04]  /*1fc0*/  UIADD3 UR4, UPT, UPT, -UR55, URZ, URZ ;  /* 0x000000ff37047290 */ /* 0x000fc8000fffe1ff */
[----:B------:R-:W-:Y:S01]  /*1fd0*/  UIMAD UR50, UR50, UR4, UR6 ;  /* 0x00000004323272a4 */ /* 0x000fe2000f8e0206 */
[----:B-12---:R-:W-:Y:S11]  /*1fe0*/  BRA.U !UP0, `(.L_x_23) ;  /* 0x0000000508807547 */ /* 0x006ff6000b800000 */
[----:B------:R-:W1:Y:S01]  /*1ff0*/  LDCU UR11, c[0x0][0x5c8] ;  /* 0x0000b900ff0b77ac */ /* 0x000e620008000800 */
[----:B------:R-:W2:Y:S01]  /*2000*/  LDCU.64 UR8, c[0x0][0x5c0] ;  /* 0x0000b800ff0877ac */ /* 0x000ea20008000a00 */
[----:B------:R-:W2:Y:S01]  /*2010*/  LDCU.64 UR48, c[0x0][0x5f8] ;  /* 0x0000bf00ff3077ac */ /* 0x000ea20008000a00 */
[----:B------:R-:W1:Y:S01]  /*2020*/  LDCU UR37, c[0x0][0x600] ;  /* 0x0000c000ff2577ac */ /* 0x000e620008000800 */
[----:B------:R-:W4:Y:S01]  /*2030*/  LDCU UR24, c[0x0][0x5a8] ;  /* 0x0000b500ff1877ac */ /* 0x000f220008000800 */
[----:B------:R-:W1:Y:S01]  /*2040*/  LDCU UR23, c[0x0][0x59c] ;  /* 0x0000b380ff1777ac */ /* 0x000e620008000800 */
[----:B------:R-:W1:Y:S01]  /*2050*/  LDCU UR22, c[0x0][0x590] ;  /* 0x0000b200ff1677ac */ /* 0x000e620008000800 */
[----:B------:R-:W1:Y:S01]  /*2060*/  LDCU UR28, c[0x0][0x594] ;  /* 0x0000b280ff1c77ac */ /* 0x000e620008000800 */
[----:B------:R-:W1:Y:S01]  /*2070*/  LDCU UR27, c[0x0][0x598] ;  /* 0x0000b300ff1b77ac */ /* 0x000e620008000800 */
[----:B------:R-:W3:Y:S01]  /*2080*/  LDCU UR26, c[0x0][0x5ac] ;  /* 0x0000b580ff1a77ac */ /* 0x000ee20008000800 */
[----:B------:R-:W3:Y:S01]  /*2090*/  LDCU UR25, c[0x0][0x5b0] ;  /* 0x0000b600ff1977ac */ /* 0x000ee20008000800 */
[----:B------:R-:W3:Y:S01]  /*20a0*/  LDCU UR5, c[0x0][0x5cc] ;  /* 0x0000b980ff0577ac */ /* 0x000ee20008000800 */
[----:B------:R-:W3:Y:S01]  /*20b0*/  LDCU UR4, c[0x0][0x5ec] ;  /* 0x0000bd80ff0477ac */ /* 0x000ee20008000800 */
[----:B------:R-:W3:Y:S01]  /*20c0*/  LDCU.64 UR20, c[0x0][0x5a0] ;  /* 0x0000b400ff1477ac */ /* 0x000ee20008000a00 */
[----:B------:R-:W3:Y:S01]  /*20d0*/  LDCU.64 UR16, c[0x0][0x5d0] ;  /* 0x0000ba00ff1077ac */ /* 0x000ee20008000a00 */
[----:B------:R-:W3:Y:S01]  /*20e0*/  LDCU.64 UR6, c[0x0][0x5f0] ;  /* 0x0000be00ff0677ac */ /* 0x000ee20008000a00 */
[----:B--2---:R-:W-:-:S02]  /*20f0*/  UIMAD UR48, UR60, UR8, UR48 ;  /* 0x000000083c3072a4 */ /* 0x004fc4000f8e0230 */
[----:B------:R-:W-:Y:S02]  /*2100*/  UIMAD UR38, UR50, UR9, UR49 ;  /* 0x00000009322672a4 */ /* 0x000fe4000f8e0231 */
[----:B------:R-:W-:Y:S02]  /*2110*/  UIADD3 UR46, UPT, UPT, UR42, 0x40, URZ ;  /* 0x000000402a2e7890 */ /* 0x000fe4000fffe0ff */
[----:B-1----:R-:W-:Y:S01]  /*2120*/  UIMAD UR37, UR55, UR11, UR37 ;  /* 0x0000000b372572a4 */ /* 0x002fe2000f8e0225 */
[----:B------:R-:W-:Y:S01]  /*2130*/  UMOV UR18, URZ ;  /* 0x000000ff00127c82 */ /* 0x000fe20008000000 */
[----:B----4-:R-:W-:-:S10]  /*2140*/  UMOV UR14, UR36 ;  /* 0x00000024000e7c82 */ /* 0x010fd40008000000 */
.L_x_29:
[----:B------:R-:W-:Y:S01]  /*2150*/  @!P3 MOV R3, 0xa000 ;  /* 0x0000a0000003b802 */ /* 0x000fe20000000f00 */
[----:B------:R-:W-:Y:S01]  /*2160*/  ULEA UR11, UR14, UR33, 0x3 ;  /* 0x000000210e0b7291 */ /* 0x000fe2000f8e18ff */
[----:B--2---:R-:W-:Y:S11]  /*2170*/  @P0 BRA `(.L_x_24) ;  /* 0x0000000000100947 */ /* 0x004ff60003800000 */
[----:B------:R-:W-:Y:S04]  /*2180*/  MOV R0, UR32 ;  /* 0x0000002000007c02 */ /* 0x000fe80008000f00 */
[----:B------:R-:W-:Y:S04]  /*2190*/  SHF.L.U32 R5, R0, 0x1f, RZ ;  /* 0x0000001f00057819 */ /* 0x000fe800000006ff */
[----:B------:R-:W1:Y:S02]  /*21a0*/  SYNCS.PHASECHK.TRANS64.TRYWAIT P0, [UR11+0x50], R5 ;  /* 0x00005005ff0075a7 */ /* 0x000e64000800110b */
[----:B-1----:R-:W-:Y:S05]  /*21b0*/  @!P0 BRA `(.L_x_25) ;  /* 0x00000078001c8947 */ /* 0x002fea0003800000 */
.L_x_24:
[----:B------:R2:W-:Y:S01]  /*21c0*/  @!P3 SYNCS.ARRIVE.TRANS64 RZ, [UR11], R3 ;  /* 0x00000003ffffb9a7 */ /* 0x0005e2000800000b */
[----:B------:R-:W-:Y:S04]  /*21d0*/  ULOP3.LUT UR8, UR54, 0x2, URZ, 0xfc, !UPT ;  /* 0x0000000236087892 */ /* 0x000fe8000f8efcff */
[----:B------:R-:W-:Y:S09]  /*21e0*/  UISETP.NE.AND UP0, UPT, UR8, 0x2, UPT ;  /* 0x000000020800788c */ /* 0x000ff2000bf05270 */
[----:B------:R-:W-:Y:S05]  /*21f0*/  BRA.U UP0, `(.L_x_26) ;  /* 0x0000000100047547 */ /* 0x000fea000b800000 */
[----:B---3--:R-:W-:Y:S05]  /*2200*/  BPT.TRAP 0x1 ;  /* 0x000000040000795c */ /* 0x008fea0000300000 */
.L_x_26:
[----:B------:R-:W-:Y:S04]  /*2210*/  BSSY.RECONVERGENT B0, `(.L_x_27) ;  /* 0x0000003000007945 */ /* 0x000fe80003800200 */
[----:B------:R-:W-:Y:S05]  /*2220*/  @P2 BRA `(.L_x_28) ;  /* 0x0000000000042947 */ /* 0x000fea0003800000 */
[----:B---3--:R-:W-:Y:S05]  /*2230*/  BPT.TRAP 0x1 ;  /* 0x000000040000795c */ /* 0x008fea0000300000 */
.L_x_28:
[----:B---3--:R-:W-:Y:S05]  /*2240*/  BSYNC.RECONVERGENT B0 ;  /* 0x0000000000007941 */ /* 0x008fea0003800200 */
.L_x_27:
[----:B------:R-:W-:Y:S02]  /*2250*/  UIADD3 UR8, UPT, UPT, UR14, 0x1, URZ ;  /* 0x000000010e087890 */ /* 0x000fe4000fffe0ff */
[----:B------:R-:W-:Y:S02]  /*2260*/  USHF.L.U32 UR43, UR18, 0x6, URZ ;  /* 0x00000006122b7899 */ /* 0x000fe400080006ff */
[----:B------:R-:W-:Y:S02]  /*2270*/  UISETP.NE.AND UP0, UPT, UR8, 0xa, UPT ;  /* 0x0000000a0800788c */ /* 0x000fe4000bf05270 */
[----:B------:R-:W-:Y:S02]  /*2280*/  UISETP.NE.AND UP2, UPT, UR23, 0x1, UPT ;  /* 0x000000011700788c */ /* 0x000fe4000bf45270 */
[----:B------:R-:W-:Y:S02]  /*2290*/  USEL UR9, URZ, 0x1, UP0 ;  /* 0x00000001ff097887 */ /* 0x000fe40008000000 */
[----:B------:R-:W-:Y:S02]  /*22a0*/  USEL UR36, UR8, URZ, UP0 ;  /* 0x000000ff08247287 */ /* 0x000fe40008000000 */
[----:B------:R-:W-:Y:S02]  /*22b0*/  ULOP3.LUT UR32, UR32, UR9, URZ, 0x3c, !UPT ;  /* 0x0000000920207292 */ /* 0x000fe4000f8e3cff */
[----:B------:R-:W-:Y:S02]  /*22c0*/  ULEA UR8, UR36, UR33, 0x3 ;  /* 0x0000002124087291 */ /* 0x000fe4000f8e18ff */
[----:B------:R-:W-:Y:S02]  /*22d0*/  UISETP.NE.AND UP0, UPT, UR22, 0x1, UPT ;  /* 0x000000011600788c */ /* 0x000fe4000bf05270 */
[----:B------:R-:W-:Y:S01]  /*22e0*/  ULEA UR19, UR14, UR33, 0xe ;  /* 0x000000210e137291 */ /* 0x000fe2000f8e70ff */
[----:B-1----:R-:W-:Y:S01]  /*22f0*/  MOV R0, UR32 ;  /* 0x0000002000007c02 */ /* 0x002fe20008000f00 */
[----:B------:R-:W-:Y:S02]  /*2300*/  UIADD3 UR30, UP1, UPT, UR56, 0x80, URZ ;  /* 0x00000080381e7890 */ /* 0x000fe4000ff3e0ff */
[----:B------:R-:W-:Y:S01]  /*2310*/  ULOP3.LUT UR41, UR11, 0xfefffff8, URZ, 0xc0, !UPT ;  /* 0xfefffff80b297892 */ /* 0x000fe2000f8ec0ff */
[----:B--2---:R-:W-:Y:S01]  /*2320*/  SHF.L.U32 R3, R0, 0x1f, RZ ;  /* 0x0000001f00037819 */ /* 0x004fe200000006ff */
[----:B------:R-:W-:Y:S02]  /*2330*/  UISETP.NE.AND UP3, UPT, UR24, 0x1, UPT ;  /* 0x000000011800788c */ /* 0x000fe4000bf65270 */
[----:B------:R-:W-:Y:S01]  /*2340*/  UIADD3.X UR31, UPT, UPT, URZ, UR57, URZ, UP1, !UPT ;  /* 0x00000039ff1f7290 */ /* 0x000fe20008ffe4ff */
[----:B------:R1:W2:Y:S01]  /*2350*/  SYNCS.PHASECHK.TRANS64.TRYWAIT P0, [UR8+0x50], R3 ;  /* 0x00005003ff0075a7 */ /* 0x0002a20008001108 */
[----:B------:R-:W-:Y:S02]  /*2360*/  UIMAD.WIDE.U32 UR8, UR43, UR28, URZ ;  /* 0x0000001c2b0872a5 */ /* 0x000fe4000f8e00ff */
[----:B------:R-:W-:Y:S02]  /*2370*/  ULEA UR8, UR38, UR48, 0x5 ;  /* 0x0000003026087291 */ /* 0x000fe4000f8e28ff */
[----:B------:R-:W-:Y:S02]  /*2380*/  USHF.R.U32.HI UR9, URZ, UR27, UR9 ;  /* 0x0000001bff097299 */ /* 0x000fe40008011609 */
[----:B------:R-:W-:Y:S02]  /*2390*/  ULEA UR29, UR37, UR8, 0xa ;  /* 0x00000008251d7291 */ /* 0x000fe4000f8e50ff */
[----:B------:R-:W-:Y:S02]  /*23a0*/  USEL UR9, UR43, UR9, !UP0 ;  /* 0x000000092b097287 */ /* 0x000fe4000c000000 */
[----:B------:R-:W-:Y:S02]  /*23b0*/  UIADD3 UR40, UPT, UPT, UR19, 0x6400, URZ ;  /* 0x0000640013287890 */ /* 0x000fe4000fffe0ff */
[----:B------:R-:W-:Y:S02]  /*23c0*/  UIMAD.WIDE.U32 UR12, UR9, UR20, URZ ;  /* 0x00000014090c72a5 */ /* 0x000fe4000f8e00ff */
[----:B------:R-:W-:Y:S02]  /*23d0*/  ULEA UR12, UR14, UR33, 0xc ;  /* 0x000000210e0c7291 */ /* 0x000fe4000f8e60ff */
[----:B------:R-:W-:Y:S02]  /*23e0*/  USHF.R.U32.HI UR13, URZ, UR21, UR13 ;  /* 0x00000015ff0d7299 */ /* 0x000fe4000801160d */
[----:B------:R-:W-:Y:S02]  /*23f0*/  UIADD3 UR44, UPT, UPT, UR19, 0x8400, URZ ;  /* 0x00008400132c7890 */ /* 0x000fe4000fffe0ff */
[----:B------:R-:W-:Y:S02]  /*2400*/  USEL UR13, UR9, UR13, !UP2 ;  /* 0x0000000d090d7287 */ /* 0x000fe4000d000000 */
[----:B------:R-:W-:Y:S02]  /*2410*/  UIADD3 UR34, UP0, UPT, UR56, 0x180, URZ ;  /* 0x0000018038227890 */ /* 0x000fe4000ff1e0ff */
[----:B------:R-:W-:Y:S02]  /*2420*/  UIMAD.WIDE.U32 UR14, UR13, UR26, URZ ;  /* 0x0000001a0d0e72a5 */ /* 0x000fe4000f8e00ff */
[----:B------:R-:W-:Y:S02]  /*2430*/  UIADD3.X UR35, UPT, UPT, URZ, UR57, URZ, UP0, !UPT ;  /* 0x00000039ff237290 */ /* 0x000fe400087fe4ff */
[----:B------:R-:W-:Y:S01]  /*2440*/  UIADD3 UR18, UPT, UPT, UR18, 0x1, URZ ;  /* 0x0000000112127890 */ /* 0x000fe2000fffe0ff */
[----:B------:R-:W-:Y:S01]  /*2450*/  UMOV UR52, 0x0 ;  /* 0x0000000000347882 */ /* 0x000fe20000000000 */
[----:B------:R-:W-:Y:S02]  /*2460*/  UMOV UR53, 0x10000000 ;  /* 0x1000000000357882 */ /* 0x000fe40000000000 */
[----:B------:R-:W-:Y:S01]  /*2470*/  UISETP.NE.AND UP0, UPT, UR18, UR51, UPT ;  /* 0x000000331200728c */ /* 0x000fe2000bf05270 */
[----:B------:R-:W-:Y:S01]  /*2480*/  UTMALDG.2D.2CTA [UR40], [UR30], desc[UR52] ;  /* 0x000034281e0075b4 */ /* 0x000fe20008209000 */
[----:B------:R-:W-:Y:S01]  /*2490*/  UMOV UR45, UR41 ;  /* 0x00000029002d7c82 */ /* 0x000fe20008000000 */
[----:B------:R-:W-:Y:S01]  /*24a0*/  UMOV UR47, UR43 ;  /* 0x0000002b002f7c82 */ /* 0x000fe20008000000 */
[----:B------:R-:W-:Y:S01]  /*24b0*/  UMOV UR8, UR15 ;  /* 0x0000000f00087c82 */ /* 0x000fe20008000000 */
[----:B------:R-:W-:Y:S01]  /*24c0*/  UMOV UR19, UR51 ;  /* 0x0000003300137c82 */ /* 0x000fe20008000000 */
[----:B------:R-:W-:Y:S02]  /*24d0*/  USHF.R.U32.HI UR11, URZ, UR25, UR8 ;  /* 0x00000019ff0b7299 */ /* 0x000fe40008011608 */
[----:B------:R-:W-:Y:S01]  /*24e0*/  UIADD3 UR8, UPT, UPT, UR12, 0x2e400, URZ ;  /* 0x0002e4000c087890 */ /* 0x000fe2000fffe0ff */
[----:B------:R-:W-:Y:S01]  /*24f0*/  UTMALDG.2D.2CTA [UR44], [UR30], desc[UR52] ;  /* 0x0000342c1e0075b4 */ /* 0x000fe20008209000 */
[----:B------:R-:W-:Y:S02]  /*2500*/  USEL UR14, UR13, UR11, !UP3 ;  /* 0x0000000b0d0e7287 */ /* 0x000fe4000d800000 */
[----:B------:R-:W-:Y:S02]  /*2510*/  UIADD3 UR12, UPT, UPT, -UR9, URZ, URZ ;  /* 0x000000ff090c7290 */ /* 0x000fe4000fffe1ff */
[----:B------:R-:W-:Y:S02]  /*2520*/  UIADD3 UR11, UPT, UPT, -UR13, URZ, URZ ;  /* 0x000000ff0d0b7290 */ /* 0x000fe4000fffe1ff */
[----:B------:R-:W-:Y:S02]  /*2530*/  UIADD3 UR15, UPT, UPT, -UR14, URZ, URZ ;  /* 0x000000ff0e0f7290 */ /* 0x000fe4000fffe1ff */
[----:B------:R-:W-:Y:S02]  /*2540*/  UIMAD UR12, UR22, UR12, UR43 ;  /* 0x0000000c160c72a4 */ /* 0x000fe4000f8e022b */
[----:B------:R-:W-:Y:S02]  /*2550*/  UIMAD UR9, UR23, UR11, UR9 ;  /* 0x0000000b170972a4 */ /* 0x000fe4000f8e0209 */
[----:B------:R-:W-:Y:S02]  /*2560*/  UIMAD UR13, UR24, UR15, UR13 ;  /* 0x0000000f180d72a4 */ /* 0x000fe4000f8e020d */
[----:B------:R-:W-:Y:S02]  /*2570*/  UIMAD UR11, UR12, UR5, UR4 ;  /* 0x000000050c0b72a4 */ /* 0x000fe4000f8e0204 */
[----:B------:R-:W-:Y:S02]  /*2580*/  UIMAD UR12, UR9, UR16, UR6 ;  /* 0x00000010090c72a4 */ /* 0x000fe4000f8e0206 */
[----:B------:R-:W-:Y:S02]  /*2590*/  UIMAD UR13, UR13, UR17, UR7 ;  /* 0x000000110d0d72a4 */ /* 0x000fe4000f8e0207 */
[----:B------:R-:W-:Y:S01]  /*25a0*/  UPRMT UR15, UR29, 0x5410, URZ ;  /* 0x000054101d0f7896 */ /* 0x000fe200080000ff */
[----:B------:R-:W-:Y:S08]  /*25b0*/  UMOV UR9, UR41 ;  /* 0x0000002900097c82 */ /* 0x000ff00008000000 */
[----:B------:R3:W-:Y:S02]  /*25c0*/  UTMALDG.5D.IM2COL.2CTA [UR8], [UR34], UR15, desc[UR52] ;  /* 0x00003408220073b4 */ /* 0x0007e4000826100f */
[----:B---3--:R-:W-:Y:S01]  /*25d0*/  UMOV UR14, UR36 ;  /* 0x00000024000e7c82 */ /* 0x008fe20008000000 */
[----:B-1----:R-:W-:Y:S05]  /*25e0*/  BRA.U UP0, `(.L_x_29) ;  /* 0xfffffff900d87547 */ /* 0x002fea000b83ffff */
.L_x_23:
[----:B------:R-:W-:Y:S01]  /*25f0*/  ULEA UR4, UR36, UR33, 0x3 ;  /* 0x0000002124047291 */ /* 0x000fe2000f8e18ff */
[----:B------:R-:W-:Y:S01]  /*2600*/  MOV R0, UR32 ;  /* 0x0000002000007c02 */ /* 0x000fe20008000f00 */
[----:B------:R-:W-:Y:S01]  /*2610*/  @!P1 SYNCS.ARRIVE.TRANS64.A1T0 RZ, [UR33+0xd8], RZ ;  /* 0x0000d8ffffff99a7 */ /* 0x000fe20008100021 */
[----:B------:R-:W-:Y:S02]  /*2620*/  UISETP.GT.AND UP0, UPT, UR65, UR64, UPT ;  /* 0x000000404100728c */ /* 0x000fe4000bf04270 */
[----:B------:R-:W-:-:S04]  /*2630*/  SHF.L.U32 R0, R0, 0x1f, RZ ;  /* 0x0000001f00007819 */ /* 0x000fc800000006ff */
[----:B--2---:R1:W2:Y:S03]  /*2640*/  SYNCS.PHASECHK.TRANS64.TRYWAIT P0, [UR4+0x50], R0 ;  /* 0x00005000ff0075a7 */ /* 0x0042a60008001104 */
[----:B------:R-:W-:Y:S05]  /*2650*/  BRA.U !UP0, `(.L_x_30) ;  /* 0x00000005087c7547 */ /* 0x000fea000b800000 */
[----:B------:R-:W4:Y:S01]  /*2660*/  LDCU.64 UR12, c[0x0][0x5c0] ;  /* 0x0000b800ff0c77ac */ /* 0x000f220008000a00 */
[----:B------:R-:W4:Y:S01]  /*2670*/  LDCU.64 UR8, c[0x0][0x5f8] ;  /* 0x0000bf00ff0877ac */ /* 0x000f220008000a00 */
[----:B------:R-:W3:Y:S01]  /*2680*/  LDCU UR11, c[0x0][0x5c8] ;  /* 0x0000b900ff0b77ac */ /* 0x000ee20008000800 */
[----:B------:R-:W3:Y:S01]  /*2690*/  LDCU UR38, c[0x0][0x600] ;  /* 0x0000c000ff2677ac */ /* 0x000ee20008000800 */
[----:B------:R-:W1:Y:S01]  /*26a0*/  LDCU UR23, c[0x0][0x5a8] ;  /* 0x0000b500ff1777ac */ /* 0x000e620008000800 */
[----:B------:R-:W1:Y:S01]  /*26b0*/  LDCU UR22, c[0x0][0x59c] ;  /* 0x0000b380ff1677ac */ /* 0x000e620008000800 */
[----:B----4-:R-:W-:Y:S01]  /*26c0*/  UIMAD UR48, UR50, UR13, UR9 ;  /* 0x0000000d323072a4 */ /* 0x010fe2000f8e0209 */
[----:B------:R-:W4:Y:S01]  /*26d0*/  LDCU UR18, c[0x0][0x590] ;  /* 0x0000b200ff1277ac */ /* 0x000f220008000800 */
[----:B------:R-:W1:Y:S01]  /*26e0*/  LDCU UR27, c[0x0][0x594] ;  /* 0x0000b280ff1b77ac */ /* 0x000e620008000800 */
[----:B------:R-:W1:Y:S01]  /*26f0*/  LDCU UR26, c[0x0][0x598] ;  /* 0x0000b300ff1a77ac */ /* 0x000e620008000800 */
[----:B------:R-:W1:Y:S01]  /*2700*/  LDCU UR25, c[0x0][0x5ac] ;  /* 0x0000b580ff1977ac */ /* 0x000e620008000800 */
[----:B------:R-:W1:Y:S01]  /*2710*/  LDCU UR24, c[0x0][0x5b0] ;  /* 0x0000b600ff1877ac */ /* 0x000e620008000800 */
[----:B------:R-:W1:Y:S01]  /*2720*/  LDCU UR5, c[0x0][0x5cc] ;  /* 0x0000b980ff0577ac */ /* 0x000e620008000800 */
[----:B------:R-:W1:Y:S01]  /*2730*/  LDCU UR4, c[0x0][0x5ec] ;  /* 0x0000bd80ff0477ac */ /* 0x000e620008000800 */
[----:B------:R-:W1:Y:S01]  /*2740*/  LDCU.64 UR20, c[0x0][0x5a0] ;  /* 0x0000b400ff1477ac */ /* 0x000e620008000a00 */
[----:B------:R-:W1:Y:S01]  /*2750*/  LDCU.64 UR16, c[0x0][0x5d0] ;  /* 0x0000ba00ff1077ac */ /* 0x000e620008000a00 */
[----:B------:R-:W1:Y:S01]  /*2760*/  LDCU.64 UR6, c[0x0][0x5f0] ;  /* 0x0000be00ff0677ac */ /* 0x000e620008000a00 */
[----:B------:R-:W-:-:S02]  /*2770*/  UIMAD UR49, UR60, UR12, UR8 ;  /* 0x0000000c3c3172a4 */ /* 0x000fc4000f8e0208 */
[----:B------:R-:W-:Y:S02]  /*2780*/  UIADD3 UR50, UPT, UPT, UR66, UR19, URZ ;  /* 0x0000001342327290 */ /* 0x000fe4000fffe0ff */
[----:B------:R-:W-:Y:S02]  /*2790*/  UIADD3 UR46, UPT, UPT, UR42, 0x40, URZ ;  /* 0x000000402a2e7890 */ /* 0x000fe4000fffe0ff */
[----:B---3--:R-:W-:Y:S01]  /*27a0*/  UIMAD UR38, UR55, UR11, UR38 ;  /* 0x0000000b372672a4 */ /* 0x008fe2000f8e0226 */
[----:B------:R-:W-:-:S11]  /*27b0*/  UMOV UR14, UR36 ;  /* 0x00000024000e7c82 */ /* 0x000fd60008000000 */
.L_x_36:
[----:B------:R-:W-:Y:S01]  /*27c0*/  @!P3 MOV R3, 0xa000 ;  /* 0x0000a0000003b802 */ /* 0x000fe20000000f00 */
[----:B------:R-:W-:Y:S01]  /*27d0*/  ULEA UR11, UR14, UR33, 0x3 ;  /* 0x000000210e0b7291 */ /* 0x000fe2000f8e18ff */
[----:B--2---:R-:W-:Y:S11]  /*27e0*/  @P0 BRA `(.L_x_31) ;  /* 0x0000000000100947 */ /* 0x004ff60003800000 */
[----:B-1----:R-:W-:Y:S04]  /*27f0*/  MOV R0, UR32 ;  /* 0x0000002000007c02 */ /* 0x002fe80008000f00 */
[----:B------:R-:W-:Y:S04]  /*2800*/  SHF.L.U32 R5, R0, 0x1f, RZ ;  /* 0x0000001f00057819 */ /* 0x000fe800000006ff */
[----:B------:R-:W1:Y:S02]  /*2810*/  SYNCS.PHASECHK.TRANS64.TRYWAIT P0, [UR11+0x50], R5 ;  /* 0x00005005ff0075a7 */ /* 0x000e64000800110b */
[----:B-1----:R-:W-:Y:S05]  /*2820*/  @!P0 BRA `(.L_x_32) ;  /* 0x0000007000988947 */ /* 0x002fea0003800000 */
.L_x_31:
[----:B------:R2:W-:Y:S01]  /*2830*/  @!P3 SYNCS.ARRIVE.TRANS64 RZ, [UR11], R3 ;  /* 0x00000003ffffb9a7 */ /* 0x0005e2000800000b */
[----:B------:R-:W-:Y:S04]  /*2840*/  ULOP3.LUT UR8, UR54, 0x2, URZ, 0xfc, !UPT ;  /* 0x0000000236087892 */ /* 0x000fe8000f8efcff */
[----:B------:R-:W-:Y:S09]  /*2850*/  UISETP.NE.AND UP0, UPT, UR8, 0x2, UPT ;  /* 0x000000020800788c */ /* 0x000ff2000bf05270 */
[----:B------:R-:W-:Y:S05]  /*2860*/  BRA.U UP0, `(.L_x_33) ;  /* 0x0000000100047547 */ /* 0x000fea000b800000 */
[----:B-1--4-:R-:W-:Y:S05]  /*2870*/  BPT.TRAP 0x1 ;  /* 0x000000040000795c */ /* 0x012fea0000300000 */
.L_x_33:
[----:B------:R-:W-:Y:S04]  /*2880*/  BSSY.RECONVERGENT B0, `(.L_x_34) ;  /* 0x0000003000007945 */ /* 0x000fe80003800200 */
[----:B------:R-:W-:Y:S05]  /*2890*/  @P2 BRA `(.L_x_35) ;  /* 0x0000000000042947 */ /* 0x000fea0003800000 */
[----:B-1--4-:R-:W-:Y:S05]  /*28a0*/  BPT.TRAP 0x1 ;  /* 0x000000040000795c */ /* 0x012fea0000300000 */
.L_x_35:
[----:B-1--4-:R-:W-:Y:S05]  /*28b0*/  BSYNC.RECONVERGENT B0 ;  /* 0x0000000000007941 */ /* 0x012fea0003800200 */
.L_x_34:
        /* <DEDUP_REMOVED lines=10> */
[----:B------:R-:W-:Y:S01]  /*2960*/  MOV R0, UR32 ;  /* 0x0000002000007c02 */ /* 0x000fe20008000f00 */
[----:B------:R-:W-:Y:S02]  /*2970*/  ULEA UR31, UR14, UR33, 0xc ;  /* 0x000000210e1f7291 */ /* 0x000fe4000f8e60ff */
[----:B------:R-:W-:Y:S01]  /*2980*/  UIADD3 UR28, UP1, UPT, UR56, 0x80, URZ ;  /* 0x00000080381c7890 */ /* 0x000fe2000ff3e0ff */
[----:B--2---:R-:W-:Y:S01]  /*2990*/  SHF.L.U32 R3, R0, 0x1f, RZ ;  /* 0x0000001f00037819 */ /* 0x004fe200000006ff */
[----:B------:R-:W-:Y:S02]  /*29a0*/  ULOP3.LUT UR41, UR11, 0xfefffff8, URZ, 0xc0, !UPT ;  /* 0xfefffff80b297892 */ /* 0x000fe4000f8ec0ff */
[----:B------:R-:W-:Y:S01]  /*29b0*/  UISETP.NE.AND UP3, UPT, UR23, 0x1, UPT ;  /* 0x000000011700788c */ /* 0x000fe2000bf65270 */
[----:B------:R1:W2:Y:S01]  /*29c0*/  SYNCS.PHASECHK.TRANS64.TRYWAIT P0, [UR8+0x50], R3 ;  /* 0x00005003ff0075a7 */ /* 0x0002a20008001108 */
[----:B------:R-:W-:Y:S02]  /*29d0*/  UIMAD.WIDE.U32 UR8, UR43, UR27, URZ ;  /* 0x0000001b2b0872a5 */ /* 0x000fe4000f8e00ff */
[----:B------:R-:W-:Y:S02]  /*29e0*/  ULEA UR8, UR48, UR49, 0x5 ;  /* 0x0000003130087291 */ /* 0x000fe4000f8e28ff */
[----:B------:R-:W-:Y:S02]  /*29f0*/  USHF.R.U32.HI UR9, URZ, UR26, UR9 ;  /* 0x0000001aff097299 */ /* 0x000fe40008011609 */
[----:B------:R-:W-:Y:S02]  /*2a00*/  ULEA UR37, UR38, UR8, 0xa ;  /* 0x0000000826257291 */ /* 0x000fe4000f8e50ff */
[----:B------:R-:W-:Y:S02]  /*2a10*/  USEL UR9, UR43, UR9, !UP0 ;  /* 0x000000092b097287 */ /* 0x000fe4000c000000 */
[----:B------:R-:W-:Y:S02]  /*2a20*/  UIADD3.X UR29, UPT, UPT, URZ, UR57, URZ, UP1, !UPT ;  /* 0x00000039ff1d7290 */ /* 0x000fe40008ffe4ff */
[----:B------:R-:W-:Y:S02]  /*2a30*/  UIMAD.WIDE.U32 UR12, UR9, UR20, URZ ;  /* 0x00000014090c72a5 */ /* 0x000fe4000f8e00ff */
[----:B------:R-:W-:Y:S02]  /*2a40*/  UIADD3 UR40, UPT, UPT, UR30, 0x6400, URZ ;  /* 0x000064001e287890 */ /* 0x000fe4000fffe0ff */
[----:B------:R-:W-:Y:S02]  /*2a50*/  USHF.R.U32.HI UR13, URZ, UR21, UR13 ;  /* 0x00000015ff0d7299 */ /* 0x000fe4000801160d */
[----:B------:R-:W-:Y:S02]  /*2a60*/  UIADD3 UR12, UPT, UPT, -UR9, URZ, URZ ;  /* 0x000000ff090c7290 */ /* 0x000fe4000fffe1ff */
[----:B------:R-:W-:Y:S02]  /*2a70*/  USEL UR13, UR9, UR13, !UP2 ;  /* 0x0000000d090d7287 */ /* 0x000fe4000d000000 */
[----:B------:R-:W-:Y:S02]  /*2a80*/  UIADD3 UR44, UPT, UPT, UR30, 0x8400, URZ ;  /* 0x000084001e2c7890 */ /* 0x000fe4000fffe0ff */
[----:B------:R-:W-:Y:S02]  /*2a90*/  UIMAD.WIDE.U32 UR14, UR13, UR25, URZ ;  /* 0x000000190d0e72a5 */ /* 0x000fe4000f8e00ff */
[----:B------:R-:W-:Y:S02]  /*2aa0*/  UIMAD UR12, UR18, UR12, UR43 ;  /* 0x0000000c120c72a4 */ /* 0x000fe4000f8e022b */
[----:B------:R-:W-:Y:S02]  /*2ab0*/  UIADD3 UR34, UP0, UPT, UR56, 0x180, URZ ;  /* 0x0000018038227890 */ /* 0x000fe4000ff1e0ff */
[----:B------:R-:W-:Y:S02]  /*2ac0*/  UIADD3 UR19, UPT, UPT, UR19, 0x1, URZ ;  /* 0x0000000113137890 */ /* 0x000fe4000fffe0ff */
[----:B------:R-:W-:Y:S02]  /*2ad0*/  UIADD3.X UR35, UPT, UPT, URZ, UR57, URZ, UP0, !UPT ;  /* 0x00000039ff237290 */ /* 0x000fe400087fe4ff */
[----:B------:R-:W-:Y:S01]  /*2ae0*/  UISETP.NE.AND UP0, UPT, UR19, UR50, UPT ;  /* 0x000000321300728c */ /* 0x000fe2000bf05270 */
[----:B------:R-:W-:Y:S01]  /*2af0*/  UMOV UR52, 0x0 ;  /* 0x0000000000347882 */ /* 0x000fe20000000000 */
[----:B------:R-:W-:Y:S01]  /*2b00*/  UMOV UR53, 0x10000000 ;  /* 0x1000000000357882 */ /* 0x000fe20000000000 */
[----:B------:R-:W-:Y:S01]  /*2b10*/  UMOV UR45, UR41 ;  /* 0x00000029002d7c82 */ /* 0x000fe20008000000 */
[----:B------:R-:W-:Y:S01]  /*2b20*/  UTMALDG.2D.2CTA [UR40], [UR28], desc[UR52] ;  /* 0x000034281c0075b4 */ /* 0x000fe20008209000 */
[----:B------:R-:W-:Y:S01]  /*2b30*/  UMOV UR47, UR43 ;  /* 0x0000002b002f7c82 */ /* 0x000fe20008000000 */
[----:B------:R-:W-:Y:S02]  /*2b40*/  UMOV UR8, UR15 ;  /* 0x0000000f00087c82 */ /* 0x000fe40008000000 */
[----:B------:R-:W-:Y:S02]  /*2b50*/  USHF.R.U32.HI UR11, URZ, UR24, UR8 ;  /* 0x00000018ff0b7299 */ /* 0x000fe40008011608 */
[----:B------:R-:W-:Y:S02]  /*2b60*/  UIADD3 UR8, UPT, UPT, UR31, 0x2e400, URZ ;  /* 0x0002e4001f087890 */ /* 0x000fe4000fffe0ff */
[----:B------:R-:W-:Y:S01]  /*2b70*/  USEL UR14, UR13, UR11, !UP3 ;  /* 0x0000000b0d0e7287 */ /* 0x000fe2000d800000 */
[----:B------:R-:W-:Y:S01]  /*2b80*/  UTMALDG.2D.2CTA [UR44], [UR28], desc[UR52] ;  /* 0x0000342c1c0075b4 */ /* 0x000fe20008209000 */
[----:B------:R-:W-:Y:S02]  /*2b90*/  UIADD3 UR11, UPT, UPT, -UR13, URZ, URZ ;  /* 0x000000ff0d0b7290 */ /* 0x000fe4000fffe1ff */
[----:B------:R-:W-:Y:S02]  /*2ba0*/  UIADD3 UR15, UPT, UPT, -UR14, URZ, URZ ;  /* 0x000000ff0e0f7290 */ /* 0x000fe4000fffe1ff */
        /* <DEDUP_REMOVED lines=10> */
.L_x_30:
[----:B------:R-:W-:Y:S01]  /*2c50*/  SHF.L.U32 R3, R2, 0x1f, RZ ;  /* 0x0000001f02037819 */ /* 0x000fe200000006ff */
[----:B------:R-:W-:-:S03]  /*2c60*/  NOP ;  /* 0x0000000000007918 */ /* 0x000fc60000000000 */
[----:B--2---:R-:W2:Y:S02]  /*2c70*/  SYNCS.PHASECHK.TRANS64.TRYWAIT P0, [UR33+0xe0], R3 ;  /* 0x0000e003ff0075a7 */ /* 0x004ea40008001121 */
[----:B--2---:R-:W-:Y:S05]  /*2c80*/  @!P0 BRA `(.L_x_37) ;  /* 0x0000006c00988947 */ /* 0x004fea0003800000 */
.L_x_136:
[----:B------:R-:W2:Y:S01]  /*2c90*/  LDS.128 R4, [UR33+0x120] ;  /* 0x00012021ff047984 */ /* 0x000ea20008000c00 */
[----:B------:R-:W-:Y:S02]  /*2ca0*/  UIADD3 UR4, UPT, UPT, UR33, 0xe8, URZ ;  /* 0x000000e821047890 */ /* 0x000fe4000fffe0ff */
[----:B------:R-:W-:Y:S01]  /*2cb0*/  UISETP.GE.AND UP0, UPT, UR39, 0x1, UPT ;  /* 0x000000012700788c */ /* 0x000fe2000bf06270 */
[----:B------:R-:W-:Y:S01]  /*2cc0*/  @!PT LDS RZ, [RZ] ;  /* 0x00000000fffff984 */ /* 0x000fe20000000800 */
[----:B------:R-:W-:Y:S01]  /*2cd0*/  @!PT LDS RZ, [RZ] ;  /* 0x00000000fffff984 */ /* 0x000fe20000000800 */
[----:B------:R-:W-:Y:S01]  /*2ce0*/  @!PT LDS RZ, [RZ] ;  /* 0x00000000fffff984 */ /* 0x000fe20000000800 */
[----:B------:R-:W-:Y:S01]  /*2cf0*/  @!PT LDS RZ, [RZ] ;  /* 0x00000000fffff984 */ /* 0x000fe20000000800 */
[----:B------:R4:W-:Y:S06]  /*2d00*/  MEMBAR.ALL.CTA ;  /* 0x0000000000007992 */ /* 0x0009ec0000008000 */
[----:B----4-:R-:W4:Y:S01]  /*2d10*/  FENCE.VIEW.ASYNC.S ;  /* 0x00000000000073c6 */ /* 0x010f220000000000 */
[----:B------:R-:W-:-:S09]  /*2d20*/  UPRMT UR4, URZ, 0x654, UR4 ;  /* 0x00000654ff047896 */ /* 0x000fd20008000004 */
[----:B----4-:R-:W-:Y:S01]  /*2d30*/  SYNCS.ARRIVE.TRANS64.RED.A1T0 RZ, [UR4], RZ ;  /* 0x000000ffffff79a7 */ /* 0x010fe20008100404 */
[----:B--2---:R-:W-:-:S13]  /*2d40*/  LOP3.LUT P0, RZ, R6, 0x1, RZ, 0xc0, !PT ;  /* 0x0000000106ff7812 */ /* 0x004fda000780c0ff */
[----:B------:R-:W-:Y:S01]  /*2d50*/  VOTEU.ANY UP1, P0 ;  /* 0x0000000000ff7886 */ /* 0x000fe20000020100 */
[----:B------:R-:W-:-:S13]  /*2d60*/  PLOP3.LUT P0, PT, PT, PT, UP1, 0x80, 0x8 ;  /* 0x000000000008781c */ /* 0x000fda0003f0f018 */
[----:B-1----:R-:W-:Y:S02]  /*2d70*/  @P0 MOV R0, R4 ;  /* 0x0000000400000202 */ /* 0x002fe40000000f00 */
[----:B------:R-:W-:Y:S02]  /*2d80*/  @P0 LOP3.LUT R4, R5, 0xffff, RZ, 0xc0, !PT ;  /* 0x0000ffff05040812 */ /* 0x000fe400078ec0ff */
[----:B------:R-:W-:Y:S02]  /*2d90*/  @P0 R2UR UR6, R0 ;  /* 0x00000000000602ca */ /* 0x000fe400000e0000 */
[----:B------:R-:W-:-:S11]  /*2da0*/  @P0 R2UR UR5, R4 ;  /* 0x00000000040502ca */ /* 0x000fd600000e0000 */
[----:B------:R-:W-:Y:S02]  /*2db0*/  @UP1 UMOV UR59, UR6 ;  /* 0x00000006003b1c82 */ /* 0x000fe40008000000 */
[----:B------:R-:W-:Y:S01]  /*2dc0*/  @UP1 UMOV UR58, UR5 ;  /* 0x00000005003a1c82 */ /* 0x000fe20008000000 */
[----:B------:R-:W-:Y:S05]  /*2dd0*/  BRA.U !UP0, `(.L_x_38) ;  /* 0x0000000108d47547 */ /* 0x000fea000b800000 */
[----:B------:R-:W3:Y:S01]  /*2de0*/  LDCU.128 UR16, c[0x0][0xc10] ;  /* 0x00018200ff1077ac */ /* 0x000ee20008000c00 */
[----:B------:R-:W1:Y:S01]  /*2df0*/  LDCU UR20, c[0x0][0xc20] ;  /* 0x00018400ff1477ac */ /* 0x000e620008000800 */
[----:B------:R-:W2:Y:S01]  /*2e00*/  LDCU UR13, c[0x0][0xc0c] ;  /* 0x00018180ff0d77ac */ /* 0x000ea20008000800 */
[----:B------:R-:W4:Y:S01]  /*2e10*/  LDCU.64 UR14, c[0x0][0xc28] ;  /* 0x00018500ff0e77ac */ /* 0x000f220008000a00 */
[----:B------:R-:W-:Y:S02]  /*2e20*/  UISETP.NE.AND UP3, UPT, UR39, 0x1, UPT ;  /* 0x000000012700788c */ /* 0x000fe4000bf65270 */
[----:B---3--:R-:W-:Y:S02]  /*2e30*/  UIMAD.WIDE.U32 UR4, UR62, UR19, URZ ;  /* 0x000000133e0472a5 */ /* 0x008fe4000f8e00ff */
[----:B------:R-:W-:Y:S02]  /*2e40*/  UIMAD.WIDE.U32 UR6, UR63, UR16, URZ ;  /* 0x000000103f0672a5 */ /* 0x000fe4000f8e00ff */
[----:B------:R-:W-:-:S02]  /*2e50*/  UISETP.NE.AND UP0, UPT, UR18, 0x1, UPT ;  /* 0x000000011200788c */ /* 0x000fc4000bf05270 */
[----:B------:R-:W-:Y:S01]  /*2e60*/  UIMAD.WIDE.U32 UR10, UR58, UR19, URZ ;  /* 0x000000133a0a72a5 */ /* 0x000fe2000f8e00ff */
[----:B------:R-:W-:Y:S01]  /*2e70*/  UMOV UR4, UR5 ;  /* 0x0000000500047c82 */ /* 0x000fe20008000000 */
[----:B--2---:R-:W-:Y:S02]  /*2e80*/  UISETP.NE.AND UP2, UPT, UR13, 0x1, UPT ;  /* 0x000000010d00788c */ /* 0x004fe4000bf45270 */
[----:B-1----:R-:W-:Y:S02]  /*2e90*/  USHF.R.U32.HI UR5, URZ, UR20, UR4 ;  /* 0x00000014ff057299 */ /* 0x002fe40008011604 */
[----:B------:R-:W-:Y:S01]  /*2ea0*/  UIMAD.WIDE.U32 UR8, UR59, UR16, URZ ;  /* 0x000000103b0872a5 */ /* 0x000fe2000f8e00ff */
[----:B------:R-:W-:Y:S01]  /*2eb0*/  UMOV UR4, UR7 ;  /* 0x0000000700047c82 */ /* 0x000fe20008000000 */
[----:B------:R-:W-:Y:S02]  /*2ec0*/  USEL UR5, UR62, UR5, !UP0 ;  /* 0x000000053e057287 */ /* 0x000fe4000c000000 */
[----:B------:R-:W-:-:S02]  /*2ed0*/  USHF.R.U32.HI UR4, URZ, UR17, UR4 ;  /* 0x00000011ff047299 */ /* 0x000fc40008011604 */
[----:B----4-:R-:W-:Y:S02]  /*2ee0*/  UIMAD.WIDE.U32 UR6, UR5, UR14, URZ ;  /* 0x0000000e050672a5 */ /* 0x010fe4000f8e00ff */
[----:B------:R-:W-:Y:S01]  /*2ef0*/  USEL UR12, UR63, UR4, !UP2 ;  /* 0x000000043f0c7287 */ /* 0x000fe2000d000000 */
[----:B------:R-:W-:Y:S02]  /*2f00*/  UMOV UR8, UR9 ;  /* 0x0000000900087c82 */ /* 0x000fe40008000000 */
[----:B------:R-:W-:Y:S01]  /*2f10*/  UMOV UR4, UR11 ;  /* 0x0000000b00047c82 */ /* 0x000fe20008000000 */
[----:B------:R-:W-:Y:S01]  /*2f20*/  UIMAD.WIDE.U32 UR10, UR12, UR14, URZ ;  /* 0x0000000e0c0a72a5 */ /* 0x000fe2000f8e00ff */
[----:B------:R-:W-:Y:S01]  /*2f30*/  UMOV UR6, UR7 ;  /* 0x0000000700067c82 */ /* 0x000fe20008000000 */
[----:B------:R-:W-:Y:S02]  /*2f40*/  USHF.R.U32.HI UR4, URZ, UR20, UR4 ;  /* 0x00000014ff047299 */ /* 0x000fe40008011604 */
[----:B------:R-:W-:-:S02]  /*2f50*/  @UP3 USHF.R.U32.HI UR5, URZ, UR15, UR6 ;  /* 0x0000000fff053299 */ /* 0x000fc40008011606 */
[----:B------:R-:W-:Y:S01]  /*2f60*/  USHF.R.U32.HI UR17, URZ, UR17, UR8 ;  /* 0x00000011ff117299 */ /* 0x000fe20008011608 */
[----:B------:R-:W-:Y:S01]  /*2f70*/  UMOV UR6, UR11 ;  /* 0x0000000b00067c82 */ /* 0x000fe20008000000 */
[----:B------:R-:W-:Y:S02]  /*2f80*/  USEL UR4, UR58, UR4, !UP0 ;  /* 0x000000043a047287 */ /* 0x000fe4000c000000 */
[----:B------:R-:W-:Y:S02]  /*2f90*/  @UP3 USHF.R.U32.HI UR12, URZ, UR15, UR6 ;  /* 0x0000000fff0c3299 */ /* 0x000fe40008011606 */
[----:B------:R-:W-:Y:S02]  /*2fa0*/  UIMAD UR6, UR39, UR5, URZ ;  /* 0x00000005270672a4 */ /* 0x000fe4000f8e02ff */
[----:B------:R-:W-:Y:S02]  /*2fb0*/  USEL UR5, UR59, UR17, !UP2 ;  /* 0x000000113b057287 */ /* 0x000fe4000d000000 */
[----:B------:R-:W-:-:S02]  /*2fc0*/  UIMAD UR8, UR39, UR12, URZ ;  /* 0x0000000c270872a4 */ /* 0x000fc4000f8e02ff */
[----:B------:R-:W-:Y:S02]  /*2fd0*/  UISETP.GE.AND UP0, UPT, UR4, UR6, UPT ;  /* 0x000000060400728c */ /* 0x000fe4000bf06270 */
[----:B------:R-:W-:Y:S02]  /*2fe0*/  UIMAD.WIDE.U32 UR6, UR4, UR14, URZ ;  /* 0x0000000e040672a5 */ /* 0x000fe4000f8e00ff */
[----:B------:R-:W-:Y:S02]  /*2ff0*/  UISETP.GE.OR UP0, UPT, UR5, UR8, UP0 ;  /* 0x000000080500728c */ /* 0x000fe40008706670 */
[----:B------:R-:W-:Y:S02]  /*3000*/  UIMAD.WIDE.U32 UR8, UR5, UR14, URZ ;  /* 0x0000000e050872a5 */ /* 0x000fe4000f8e00ff */
[----:B------:R-:W-:Y:S01]  /*3010*/  UIADD3 UR10, UPT, UPT, -UR4, URZ, URZ ;  /* 0x000000ff040a7290 */ /* 0x000fe2000fffe1ff */
[----:B------:R-:W-:Y:S02]  /*3020*/  UMOV UR6, UR7 ;  /* 0x0000000700067c82 */ /* 0x000fe40008000000 */
[----:B------:R-:W-:-:S02]  /*3030*/  USHF.R.U32.HI UR6, URZ, UR15, UR6 ;  /* 0x0000000fff067299 */ /* 0x000fc40008011606 */
[----:B------:R-:W-:Y:S02]  /*3040*/  UIMAD UR10, UR18, UR10, UR58 ;  /* 0x0000000a120a72a4 */ /* 0x000fe4000f8e023a */
[----:B------:R-:W-:Y:S01]  /*3050*/  USEL UR6, UR4, UR6, !UP3 ;  /* 0x0000000604067287 */ /* 0x000fe2000d800000 */
[----:B------:R-:W-:Y:S01]  /*3060*/  @!UP0 UMOV UR7, UR9 ;  /* 0x0000000900078c82 */ /* 0x000fe20008000000 */
[----:B------:R-:W-:Y:S02]  /*3070*/  UIADD3 UR9, UPT, UPT, -UR5, URZ, URZ ;  /* 0x000000ff05097290 */ /* 0x000fe4000fffe1ff */
[----:B------:R-:W-:Y:S02]  /*3080*/  @!UP0 USHF.R.U32.HI UR7, URZ, UR15, UR7 ;  /* 0x0000000fff078299 */ /* 0x000fe40008011607 */
[----:B------:R-:W-:Y:S02]  /*3090*/  UIADD3 UR8, UPT, UPT, -UR6, URZ, URZ ;  /* 0x000000ff06087290 */ /* 0x000fe4000fffe1ff */
[----:B------:R-:W-:-:S02]  /*30a0*/  @!UP0 USEL UR7, UR5, UR7, !UP3 ;  /* 0x0000000705078287 */ /* 0x000fc4000d800000 */
[----:B------:R-:W-:Y:S02]  /*30b0*/  UIMAD UR8, UR39, UR8, UR4 ;  /* 0x00000008270872a4 */ /* 0x000fe4000f8e0204 */
[----:B------:R-:W-:Y:S02]  /*30c0*/  @!UP0 UIADD3 UR6, UPT, UPT, UR6, -UR7, URZ ;  /* 0x8000000706068290 */ /* 0x000fe4000fffe0ff */
[----:B------:R-:W-:Y:S02]  /*30d0*/  @!UP0 UIMAD UR7, UR8, UR12, UR7 ;  /* 0x0000000c080782a4 */ /* 0x000fe4000f8e0207 */
[----:B------:R-:W-:Y:S02]  /*30e0*/  @!UP0 UIMAD UR4, UR39, UR6, UR5 ;  /* 0x00000006270482a4 */ /* 0x000fe4000f8e0205 */
[----:B------:R-:W-:Y:S02]  /*30f0*/  UIMAD UR6, UR13, UR9, UR59 ;  /* 0x000000090d0672a4 */ /* 0x000fe4000f8e023b */
[----:B------:R-:W-:Y:S01]  /*3100*/  UIMAD UR58, UR4, UR18, UR10 ;  /* 0x00000012043a72a4 */ /* 0x000fe2000f8e020a */
[----:B------:R-:W-:-:S02]  /*3110*/  @!UP0 UMOV UR5, UR7 ;  /* 0x0000000700058c82 */ /* 0x000fc40008000000 */
[----:B------:R-:W-:-:S12]  /*3120*/  UIMAD UR59, UR5, UR13, UR6 ;  /* 0x0000000d053b72a4 */ /* 0x000fd8000f8e0206 */
.L_x_38:
[----:B------:R-:W1:Y:S02]  /*3130*/  LDCU UR4, c[0x0][0xc30] ;  /* 0x00018600ff0477ac */ /* 0x000e640008000800 */
[----:B-1----:R-:W-:-:S09]  /*3140*/  UISETP.NE.AND UP0, UPT, UR4, 0x1, UPT ;  /* 0x000000010400788c */ /* 0x002fd2000bf05270 */
[----:B------:R-:W-:Y:S05]  /*3150*/  BRA.U UP0, `(.L_x_39) ;  /* 0x0000000100447547 */ /* 0x000fea000b800000 */
[----:B------:R-:W1:Y:S01]  /*3160*/  LDCU.128 UR8, c[0x0][0xc10] ;  /* 0x00018200ff0877ac */ /* 0x000e620008000c00 */
[----:B------:R-:W2:Y:S01]  /*3170*/  LDCU UR12, c[0x0][0xc0c] ;  /* 0x00018180ff0c77ac */ /* 0x000ea20008000800 */
[----:B------:R-:W4:Y:S01]  /*3180*/  LDCU UR13, c[0x0][0xc20] ;  /* 0x00018400ff0d77ac */ /* 0x000f220008000800 */
[----:B-1----:R-:W-:Y:S02]  /*3190*/  UIMAD.WIDE.U32 UR6, UR59, UR8, URZ ;  /* 0x000000083b0672a5 */ /* 0x002fe4000f8e00ff */
[----:B------:R-:W-:Y:S02]  /*31a0*/  UIMAD.WIDE.U32 UR4, UR58, UR11, URZ ;  /* 0x0000000b3a0472a5 */ /* 0x000fe4000f8e00ff */
[----:B--2---:R-:W-:Y:S02]  /*31b0*/  UISETP.NE.AND UP2, UPT, UR12, 0x1, UPT ;  /* 0x000000010c00788c */ /* 0x004fe4000bf45270 */
[----:B------:R-:W-:Y:S01]  /*31c0*/  UISETP.NE.AND UP0, UPT, UR10, 0x1, UPT ;  /* 0x000000010a00788c */ /* 0x000fe2000bf05270 */
[----:B------:R-:W-:-:S02]  /*31d0*/  UMOV UR6, UR7 ;  /* 0x0000000700067c82 */ /* 0x000fc40008000000 */
[----:B------:R-:W-:Y:S01]  /*31e0*/  UMOV UR4, UR5 ;  /* 0x0000000500047c82 */ /* 0x000fe20008000000 */
[----:B------:R-:W-:Y:S02]  /*31f0*/  USHF.R.U32.HI UR6, URZ, UR9, UR6 ;  /* 0x00000009ff067299 */ /* 0x000fe40008011606 */
[----:B----4-:R-:W-:Y:S02]  /*3200*/  USHF.R.U32.HI UR4, URZ, UR13, UR4 ;  /* 0x0000000dff047299 */ /* 0x010fe40008011604 */
[----:B------:R-:W-:Y:S02]  /*3210*/  USEL UR5, UR59, UR6, !UP2 ;  /* 0x000000063b057287 */ /* 0x000fe4000d000000 */
[----:B------:R-:W-:-:S04]  /*3220*/  USEL UR4, UR58, UR4, !UP0 ;  /* 0x000000043a047287 */ /* 0x000fc8000c000000 */
[----:B------:R-:W-:Y:S02]  /*3230*/  UIADD3 UR6, UPT, UPT, UR5, -UR4, URZ ;  /* 0x8000000405067290 */ /* 0x000fe4000fffe0ff */
[----:B------:R-:W-:Y:S02]  /*3240*/  UIADD3 UR4, UPT, UPT, -UR5, UR4, URZ ;  /* 0x0000000405047290 */ /* 0x000fe4000fffe1ff */
[----:B------:R-:W-:Y:S02]  /*3250*/  UIMAD UR58, UR6, UR10, UR58 ;  /* 0x0000000a063a72a4 */ /* 0x000fe4000f8e023a */
[----:B------:R-:W-:-:S12]  /*3260*/  UIMAD UR59, UR4, UR12, UR59 ;  /* 0x0000000c043b72a4 */ /* 0x000fd8000f8e023b */
.L_x_39:
[----:B------:R-:W-:Y:S02]  /*3270*/  R2UR UR5, R97 ;  /* 0x00000000610572ca */ /* 0x000fe400000e0000 */
[----:B------:R-:W-:Y:S02]  /*3280*/  R2UR UR4, R96 ;  /* 0x00000000600472ca */ /* 0x000fe400000e0000 */
[----:B------:R-:W-:Y:S02]  /*3290*/  PLOP3.LUT P1, PT, PT, PT, PT, 0x80, 0x8 ;  /* 0x000000000008781c */ /* 0x000fe40003f2f070 */
[----:B------:R-:W-:-:S07]  /*32a0*/  LOP3.LUT R2, R2, 0x1, RZ, 0x3c, !PT ;  /* 0x0000000102027812 */ /* 0x000fce00078e3cff */
[----:B------:R-:W-:Y:S02]  /*32b0*/  UIADD3 UR29, UPT, UPT, UR59, UR5, URZ ;  /* 0x000000053b1d7290 */ /* 0x000fe4000fffe0ff */
[----:B------:R-:W-:Y:S01]  /*32c0*/  UIADD3 UR22, UPT, UPT, UR58, UR4, URZ ;  /* 0x000000043a167290 */ /* 0x000fe2000fffe0ff */
[----:B------:R-:W-:Y:S11]  /*32d0*/  BRA.U UP1, `(.L_x_40) ;  /* 0xffffffe5016c7547 */ /* 0x000ff6000b83ffff */
[----:B------:R-:W-:Y:S01]  /*32e0*/  UIADD3 UR33, UPT, UPT, UR33, 0x50, URZ ;  /* 0x0000005021217890 */ /* 0x000fe2000fffe0ff */
[----:B------:R-:W-:-:S03]  /*32f0*/  MOV R3, UR32 ;  /* 0x0000002000037c02 */ /* 0x000fc60008000f00 */
[----:B------:R-:W-:Y:S01]  /*3300*/  ULEA UR4, UR36, UR33, 0x3 ;  /* 0x0000002124047291 */ /* 0x000fe2000f8e18ff */
[----:B------:R-:W-:-:S08]  /*3310*/  SHF.L.U32 R3, R3, 0x1f, RZ ;  /* 0x0000001f03037819 */ /* 0x000fd000000006ff */
[----:B------:R-:W1:Y:S02]  /*3320*/  SYNCS.PHASECHK.TRANS64.TRYWAIT P0, [UR4], R3 ;  /* 0x00000003ff0075a7 */ /* 0x000e640008001104 */
[----:B-1----:R-:W-:Y:S05]  /*3330*/  @!P0 BRA `(.L_x_41) ;  /* 0x0000006800048947 */ /* 0x002fea0003800000 */
.L_x_138:
[----:B------:R-:W-:-:S04]  /*3340*/  UIADD3 UR4, UPT, UPT, UR36, 0x1, URZ ;  /* 0x0000000124047890 */ /* 0x000fc8000fffe0ff */
[----:B------:R-:W-:-:S04]  /*3350*/  UISETP.NE.AND UP0, UPT, UR4, 0xa, UPT ;  /* 0x0000000a0400788c */ /* 0x000fc8000bf05270 */
[----:B------:R-:W-:Y:S02]  /*3360*/  USEL UR5, URZ, 0x1, UP0 ;  /* 0x00000001ff057887 */ /* 0x000fe40008000000 */
[----:B------:R-:W-:Y:S02]  /*3370*/  USEL UR4, UR4, URZ, UP0 ;  /* 0x000000ff04047287 */ /* 0x000fe40008000000 */
[----:B------:R-:W-:Y:S02]  /*3380*/  ULOP3.LUT UR6, UR32, UR5, URZ, 0x3c, !UPT ;  /* 0x0000000520067292 */ /* 0x000fe4000f8e3cff */
[----:B------:R-:W-:-:S04]  /*3390*/  ULEA UR5, UR4, UR33, 0x3 ;  /* 0x0000002104057291 */ /* 0x000fc8000f8e18ff */
[----:B-1----:R-:W-:-:S04]  /*33a0*/  MOV R3, UR6 ;  /* 0x0000000600037c02 */ /* 0x002fc80008000f00 */
[----:B------:R-:W-:-:S04]  /*33b0*/  SHF.L.U32 R3, R3, 0x1f, RZ ;  /* 0x0000001f03037819 */ /* 0x000fc800000006ff */
[----:B------:R-:W1:Y:S02]  /*33c0*/  SYNCS.PHASECHK.TRANS64.TRYWAIT P0, [UR5], R3 ;  /* 0x00000003ff0075a7 */ /* 0x000e640008001105 */
[----:B-1----:R-:W-:Y:S05]  /*33d0*/  @!P0 BRA `(.L_x_42) ;  /* 0x0000006400f48947 */ /* 0x002fea0003800000 */
.L_x_140:
        /* <DEDUP_REMOVED lines=10> */
.L_x_142:
        /* <DEDUP_REMOVED lines=10> */
.L_x_144:
        /* <DEDUP_REMOVED lines=10> */
.L_x_146:
        /* <DEDUP_REMOVED lines=10> */
.L_x_148:
        /* <DEDUP_REMOVED lines=10> */
.L_x_150:
        /* <DEDUP_REMOVED lines=10> */
.L_x_152:
        /* <DEDUP_REMOVED lines=10> */
.L_x_154:
[----:B------:R-:W-:-:S04]  /*3840*/  UIADD3 UR4, UPT, UPT, UR4, 0x1, URZ ;  /* 0x0000000104047890 */ /* 0x000fc8000fffe0ff */
[----:B------:R-:W-:-:S04]  /*3850*/  UISETP.NE.AND UP0, UPT, UR4, 0xa, UPT ;  /* 0x0000000a0400788c */ /* 0x000fc8000bf05270 */
[----:B------:R-:W-:Y:S02]  /*3860*/  USEL UR5, URZ, 0x1, UP0 ;  /* 0x00000001ff057887 */ /* 0x000fe40008000000 */
[----:B------:R-:W-:Y:S02]  /*3870*/  USEL UR4, UR4, URZ, UP0 ;  /* 0x000000ff04047287 */ /* 0x000fe40008000000 */
[----:B------:R-:W-:Y:S02]  /*3880*/  ULOP3.LUT UR5, UR6, UR5, URZ, 0x3c, !UPT ;  /* 0x0000000506057292 */ /* 0x000fe4000f8e3cff */
[----:B------:R-:W-:-:S04]  /*3890*/  ULEA UR4, UR4, UR33, 0x3 ;  /* 0x0000002104047291 */ /* 0x000fc8000f8e18ff */
[----:B------:R-:W-:Y:S02]  /*38a0*/  IMAD.U32 R2, RZ, RZ, UR5 ;  /* 0x00000005ff027e24 */ /* 0x000fe4000f8e00ff */
[----:B-1----:R-:W-:-:S03]  /*38b0*/  MOV R0, UR4 ;  /* 0x0000000400007c02 */ /* 0x002fc60008000f00 */
[----:B------:R-:W-:-:S07]  /*38c0*/  SHF.L.U32 R3, R2, 0x1f, RZ ;  /* 0x0000001f02037819 */ /* 0x000fce00000006ff */
.L_x_50:
[----:B-1----:R1:W2:Y:S02]  /*38d0*/  SYNCS.PHASECHK.TRANS64.TRYWAIT P0, [R0+URZ], R3 ;  /* 0x00000003000075a7 */ /* 0x0022a400080011ff */
[----:B--2---:R-:W-:Y:S05]  /*38e0*/  @!P0 NANOSLEEP.SYNCS 0x989680 ;  /* 0x009896800000895d */ /* 0x004fea0003900000 */
[----:B------:R-:W2:Y:S02]  /*38f0*/  @!P0 SYNCS.PHASECHK.TRANS64 P0, [R0+URZ], R3 ;  /* 0x00000003000085a7 */ /* 0x000ea400080010ff */
[----:B--23--:R-:W-:Y:S05]  /*3900*/  @P0 EXIT ;  /* 0x000000000000094d */ /* 0x00cfea0003800000 */
[----:B------:R-:W-:Y:S05]  /*3910*/  BRA `(.L_x_50) ;  /* 0xfffffffc00ec7947 */ /* 0x000fea000383ffff */
.L_x_22:
[----:B------:R-:W2:Y:S02]  /*3920*/  S2UR UR4, SR_CgaCtaId ;  /* 0x00000000000479c3 */ /* 0x000ea40000008800 */
[----:B--2---:R-:W-:-:S04]  /*3930*/  UISETP.NE.AND UP0, UPT, UR4, URZ, UPT ;  /* 0x000000ff0400728c */ /* 0x004fc8000bf05270 */
[----:B------:R-:W-:-:S09]  /*3940*/  UISETP.NE.OR UP0, UPT, UR18, 0x1, UP0 ;  /* 0x000000011200788c */ /* 0x000fd20008705670 */
[----:B------:R-:W-:Y:S05]  /*3950*/  BRA.U UP0, `(.L_x_51) ;  /* 0x0000000100b47547 */ /* 0x000fea000b800000 */
[----:B------:R-:W2:Y:S01]  /*3960*/  S2UR UR5, SR_CgaCtaId ;  /* 0x00000000000579c3 */ /* 0x000ea20000008800 */
[----:B------:R-:W-:Y:S01]  /*3970*/  UMOV UR4, 0x400 ;  /* 0x0000040000047882 */ /* 0x000fe20000000000 */
[----:B------:R-:W-:Y:S01]  /*3980*/  HFMA2 R2, -RZ, RZ, 0, 5.9604644775390625e-08 ;  /* 0x00000001ff027431 */ /* 0x000fe200000001ff */
[----:B------:R-:W-:Y:S01]  /*3990*/  ISETP.GE.U32.AND P0, PT, R3, 0x2, PT ;  /* 0x000000020300780c */ /* 0x000fe20003f06070 */
[----:B------:R-:W-:Y:S01]  /*39a0*/  IMAD.MOV.U32 R8, RZ, RZ, RZ ;  /* 0x000000ffff087224 */ /* 0x000fe200078e00ff */
[----:B--2---:R-:W-:-:S04]  /*39b0*/  ULEA UR4, UR5, UR4, 0x18 ;  /* 0x0000000405047291 */ /* 0x004fc8000f8ec0ff */
[----:B------:R-:W-:Y:S02]  /*39c0*/  UIADD3 UR5, UPT, UPT, UR4, 0xe8, URZ ;  /* 0x000000e804057890 */ /* 0x000fe4000fffe0ff */
[----:B------:R-:W-:Y:S02]  /*39d0*/  UIADD3 UR8, UPT, UPT, UR4, 0xe0, URZ ;  /* 0x000000e004087890 */ /* 0x000fe4000fffe0ff */
[----:B------:R-:W-:-:S12]  /*39e0*/  UPRMT UR5, URZ, 0x654, UR5 ;  /* 0x00000654ff057896 */ /* 0x000fd80008000005 */
.L_x_54:
[----:B------:R-:W-:Y:S01]  /*39f0*/  SHF.L.U32 R7, R2, 0x1f, RZ ;  /* 0x0000001f02077819 */ /* 0x000fe200000006ff */
[----:B------:R-:W-:Y:S02]  /*3a00*/  IMAD.U32 R4, RZ, RZ, UR8 ;  /* 0x00000008ff047e24 */ /* 0x000fe4000f8e00ff */
[----:B------:R-:W-:Y:S01]  /*3a10*/  @!P0 IMAD.MOV.U32 R5, RZ, RZ, 0x10 ;  /* 0x00000010ff058424 */ /* 0x000fe200078e00ff */
[----:B------:R-:W2:Y:S02]  /*3a20*/  SYNCS.PHASECHK.TRANS64.TRYWAIT P1, [UR4+0xe8], R7 ;  /* 0x0000e807ff0075a7 */ /* 0x000ea40008021104 */
[----:B------:R-:W-:-:S04]  /*3a30*/  PRMT R9, R3, 0x654, R4 ;  /* 0x0000065403097816 */ /* 0x000fc80000000004 */
[----:B------:R-:W-:Y:S01]  /*3a40*/  SEL R0, R9, R0, !P0 ;  /* 0x0000000009007207 */ /* 0x000fe20004000000 */
[----:B--2---:R-:W-:Y:S06]  /*3a50*/  @!P1 BRA `(.L_x_52) ;  /* 0x0000006400149947 */ /* 0x004fec0003800000 */
.L_x_156:
[----:B------:R-:W-:Y:S01]  /*3a60*/  UIADD3 UR6, UPT, UPT, UR4, 0x120, URZ ;  /* 0x0000012004067890 */ /* 0x000fe2000fffe0ff */
[----:B------:R3:W-:Y:S01]  /*3a70*/  @!P0 SYNCS.ARRIVE.TRANS64.RED RZ, [R0+URZ], R5 ;  /* 0x0000000500ff89a7 */ /* 0x0007e200080004ff */
[----:B------:R-:W-:Y:S01]  /*3a80*/  UIADD3 UR7, UPT, UPT, UR4, 0xe0, URZ ;  /* 0x000000e004077890 */ /* 0x000fe2000fffe0ff */
[----:B------:R-:W-:-:S08]  /*3a90*/  LOP3.LUT R2, R2, 0x1, RZ, 0x3c, !PT ;  /* 0x0000000102027812 */ /* 0x000fd000078e3cff */
[----:B------:R-:W-:Y:S06]  /*3aa0*/  UGETNEXTWORKID.BROADCAST [UR6], [UR7] ;  /* 0x00000000060073ca */ /* 0x000fec0008000100 */
[----:B---3--:R-:W-:-:S04]  /*3ab0*/  SHF.L.U32 R5, R8, 0x1f, RZ ;  /* 0x0000001f08057819 */ /* 0x008fc800000006ff */
[----:B------:R-:W3:Y:S02]  /*3ac0*/  SYNCS.PHASECHK.TRANS64.TRYWAIT P1, [UR4+0xe0], R5 ;  /* 0x0000e005ff0075a7 */ /* 0x000ee40008021104 */
[----:B---3--:R-:W-:Y:S05]  /*3ad0*/  @!P1 BRA `(.L_x_53) ;  /* 0x00000064000c9947 */ /* 0x008fea0003800000 */
.L_x_158:
[----:B--2---:R-:W2:Y:S01]  /*3ae0*/  LDS.128 R4, [UR4+0x120] ;  /* 0x00012004ff047984 */ /* 0x004ea20008000c00 */
[----:B------:R-:W-:Y:S01]  /*3af0*/  LOP3.LUT R8, R8, 0x1, RZ, 0x3c, !PT ;  /* 0x0000000108087812 */ /* 0x000fe200078e3cff */
[----:B------:R-:W-:Y:S01]  /*3b00*/  @!PT LDS RZ, [RZ] ;  /* 0x00000000fffff984 */ /* 0x000fe20000000800 */
[----:B------:R-:W-:Y:S01]  /*3b10*/  @!PT LDS RZ, [RZ] ;  /* 0x00000000fffff984 */ /* 0x000fe20000000800 */
[----:B------:R-:W-:Y:S01]  /*3b20*/  @!PT LDS RZ, [RZ] ;  /* 0x00000000fffff984 */ /* 0x000fe20000000800 */
[----:B------:R-:W-:Y:S01]  /*3b30*/  @!PT LDS RZ, [RZ] ;  /* 0x00000000fffff984 */ /* 0x000fe20000000800 */
[----:B------:R3:W-:Y:S06]  /*3b40*/  MEMBAR.ALL.CTA ;  /* 0x0000000000007992 */ /* 0x0007ec0000008000 */
[----:B---3--:R-:W3:Y:S02]  /*3b50*/  FENCE.VIEW.ASYNC.S ;  /* 0x00000000000073c6 */ /* 0x008ee40000000000 */
[----:B---3--:R-:W-:Y:S01]  /*3b60*/  SYNCS.ARRIVE.TRANS64.RED.A1T0 RZ, [UR5], RZ ;  /* 0x000000ffffff79a7 */ /* 0x008fe20008100405 */
[----:B--2---:R-:W-:-:S13]  /*3b70*/  LOP3.LUT P1, RZ, R6, 0x1, RZ, 0xc0, !PT ;  /* 0x0000000106ff7812 */ /* 0x004fda000782c0ff */
[----:B------:R-:W-:Y:S05]  /*3b80*/  @P1 BRA `(.L_x_54) ;  /* 0xfffffffc00981947 */ /* 0x000fea000383ffff */
[----:B------:R-:W-:-:S04]  /*3b90*/  SHF.L.U32 R0, R2, 0x1f, RZ ;  /* 0x0000001f02007819 */ /* 0x000fc800000006ff */
[----:B------:R-:W2:Y:S02]  /*3ba0*/  SYNCS.PHASECHK.TRANS64 P0, [UR4+0xe8], R0 ;  /* 0x0000e800ff0075a7 */ /* 0x000ea40008001004 */
[----:B-12---:R-:W-:Y:S05]  /*3bb0*/  @P0 EXIT ;  /* 0x000000000000094d */ /* 0x006fea0003800000 */
[----:B------:R-:W-:-:S07]  /*3bc0*/  MOV R0, UR4 ;  /* 0x0000000400007c02 */ /* 0x000fce0008000f00 */
.L_x_55:
[----:B-1----:R-:W-:-:S04]  /*3bd0*/  SHF.L.U32 R3, R2, 0x1f, RZ ;  /* 0x0000001f02037819 */ /* 0x002fc800000006ff */
[----:B------:R1:W2:Y:S03]  /*3be0*/  SYNCS.PHASECHK.TRANS64.TRYWAIT P0, [R0+URZ+0xe8], R3 ;  /* 0x0000e803000075a7 */ /* 0x0002a600080011ff */
[----:B--2---:R-:W-:Y:S05]  /*3bf0*/  @!P0 NANOSLEEP.SYNCS 0x989680 ;  /* 0x009896800000895d */ /* 0x004fea0003900000 */
[----:B------:R-:W2:Y:S02]  /*3c00*/  @!P0 SYNCS.PHASECHK.TRANS64 P0, [R0+URZ+0xe8], R3 ;  /* 0x0000e803000085a7 */ /* 0x000ea400080010ff */
[----:B--2---:R-:W-:Y:S05]  /*3c10*/  @P0 EXIT ;  /* 0x000000000000094d */ /* 0x004fea0003800000 */
[----:B------:R-:W-:Y:S05]  /*3c20*/  BRA `(.L_x_55) ;  /* 0xfffffffc00e87947 */ /* 0x000fea000383ffff */
.L_x_51:
[----:B------:R-:W-:Y:S05]  /*3c30*/  BRA.U UP4, `(.L_x_56) ;  /* 0x0000001104a07547 */ /* 0x000fea000b800000 */
[----:B------:R-:W2:Y:S01]  /*3c40*/  S2UR UR4, SR_CgaCtaId ;  /* 0x00000000000479c3 */ /* 0x000ea20000008800 */
[----:B------:R-:W-:Y:S01]  /*3c50*/  UMOV UR5, 0x40 ;  /* 0x0000004000057882 */ /* 0x000fe20000000000 */
[----:B------:R-:W-:Y:S01]  /*3c60*/  NOP ;  /* 0x0000000000007918 */ /* 0x000fe20000000000 */
[----:B------:R-:W-:Y:S01]  /*3c70*/  UMOV UR6, 0x400 ;  /* 0x0000040000067882 */ /* 0x000fe20000000000 */
[----:B--2---:R-:W-:Y:S02]  /*3c80*/  ULEA UR5, UR4, UR5, 0x18 ;  /* 0x0000000504057291 */ /* 0x004fe4000f8ec0ff */
[----:B------:R-:W-:-:S07]  /*3c90*/  ULEA UR6, UR4, UR6, 0x18 ;  /* 0x0000000604067291 */ /* 0x000fce000f8ec0ff */
[----:B------:R-:W2:Y:S02]  /*3ca0*/  LDS.U8 R3, [UR5+0x1c] ;  /* 0x00001c05ff037984 */ /* 0x000ea40008000000 */
[----:B--2---:R-:W-:-:S13]  /*3cb0*/  ISETP.NE.AND P0, PT, R3, RZ, PT ;  /* 0x000000ff0300720c */ /* 0x004fda0003f05270 */
[----:B------:R-:W-:Y:S05]  /*3cc0*/  @P0 BRA `(.L_x_57) ;  /* 0x0000000400080947 */ /* 0x000fea0003800000 */
[----:B------:R-:W-:Y:S02]  /*3cd0*/  UISETP.NE.U32.AND UP1, UPT, UR41, 0x1, UPT ;  /* 0x000000012900788c */ /* 0x000fe4000bf25070 */
[----:B------:R-:W-:-:S07]  /*3ce0*/  UIADD3 UR7, UPT, UPT, UR5, 0x8, URZ ;  /* 0x0000000805077890 */ /* 0x000fce000fffe0ff */
[----:B------:R-:W-:Y:S05]  /*3cf0*/  BRA.U !UP1, `(.L_x_58) ;  /* 0x00000001099c7547 */ /* 0x000fea000b800000 */
[----:B------:R-:W-:Y:S01]  /*3d00*/  ELECT P0, URZ, PT ;  /* 0x0000000000ff782f */ /* 0x000fe20003800000 */
[----:B------:R-:W-:-:S12]  /*3d10*/  BSSY B0, `(.L_x_58) ;  /* 0x0000025000007945 */ /* 0x000fd80003800000 */
[----:B------:R-:W-:Y:S05]  /*3d20*/  @!P0 BRA `(.L_x_59) ;  /* 0x00000000008c8947 */ /* 0x000fea0003800000 */
[----:B------:R-:W-:-:S05]  /*3d30*/  UMOV UR4, 0x10 ;  /* 0x0000001000047882 */ /* 0x000fca0000000000 */
[----:B------:R-:W-:Y:S04]  /*3d40*/  DEPBAR.LE SB2, 0x36 ;  /* 0x0000ad800000791a */ /* 0x000fe80000000000 */
[----:B------:R-:W2:Y:S02]  /*3d50*/  UTCATOMSWS.2CTA.FIND_AND_SET.ALIGN UP0, UR4, UR4 ;  /* 0x00000004000475e3 */ /* 0x000ea40008200800 */
[----:B--2---:R-:W-:Y:S01]  /*3d60*/  MOV R10, UR4 ;  /* 0x00000004000a7c02 */ /* 0x004fe20008000f00 */
[----:B------:R-:W-:Y:S06]  /*3d70*/  BRA.U UP0, `(.L_x_60) ;  /* 0x0000000100187547 */ /* 0x000fec000b800000 */
.L_x_61:
[----:B------:R-:W-:Y:S05]  /*3d80*/  NANOSLEEP 0x64 ;  /* 0x000000640000795d */ /* 0x000fea0003800000 */
[----:B------:R-:W-:-:S05]  /*3d90*/  UMOV UR4, 0x10 ;  /* 0x0000001000047882 */ /* 0x000fca0000000000 */
[----:B------:R-:W-:Y:S04]  /*3da0*/  DEPBAR.LE SB2, 0x36 ;  /* 0x0000ad800000791a */ /* 0x000fe80000000000 */
[----:B------:R-:W2:Y:S02]  /*3db0*/  UTCATOMSWS.2CTA.FIND_AND_SET.ALIGN UP0, UR4, UR4 ;  /* 0x00000004000475e3 */ /* 0x000ea40008200800 */
[----:B--2---:R-:W-:Y:S01]  /*3dc0*/  MOV R10, UR4 ;  /* 0x00000004000a7c02 */ /* 0x004fe20008000f00 */
[----:B------:R-:W-:Y:S05]  /*3dd0*/  BRA.U !UP0, `(.L_x_61) ;  /* 0xfffffffd08e87547 */ /* 0x000fea000b83ffff */
.L_x_60:
[----:B------:R-:W2:Y:S01]  /*3de0*/  LDS R6, [UR5+0x10] ;  /* 0x00001005ff067984 */ /* 0x000ea20008000800 */
[----:B------:R-:W-:Y:S01]  /*3df0*/  IMAD.U32 R3, RZ, RZ, UR6 ;  /* 0x00000006ff037e24 */ /* 0x000fe2000f8e00ff */
[----:B------:R-:W-:-:S03]  /*3e00*/  MOV R4, UR40 ;  /* 0x0000002800047c02 */ /* 0x000fc60008000f00 */
[----:B------:R-:W-:Y:S01]  /*3e10*/  VIADD R3, R3, 0x130 ;  /* 0x0000013003037836 */ /* 0x000fe20000000000 */
[----:B--2---:R-:W-:-:S04]  /*3e20*/  SHF.L.U32 R6, R6, 0x1f, RZ ;  /* 0x0000001f06067819 */ /* 0x004fc800000006ff */
[----:B------:R-:W2:Y:S02]  /*3e30*/  SYNCS.PHASECHK.TRANS64.TRYWAIT P0, [UR5+0x8], R6 ;  /* 0x00000806ff0075a7 */ /* 0x000ea40008001105 */
[----:B--2---:R-:W-:Y:S05]  /*3e40*/  @P0 BRA `(.L_x_62) ;  /* 0x0000000000080947 */ /* 0x004fea0003800000 */
[----:B------:R-:W2:Y:S02]  /*3e50*/  SYNCS.PHASECHK.TRANS64.TRYWAIT P0, [UR5+0x8], R6 ;  /* 0x00000806ff0075a7 */ /* 0x000ea40008001105 */
[----:B--2---:R-:W-:Y:S05]  /*3e60*/  @!P0 BRA `(.L_x_63) ;  /* 0x0000006000408947 */ /* 0x004fea0003800000 */
.L_x_62:
[----:B------:R-:W-:Y:S01]  /*3e70*/  PRMT R4, R4, 0x654, R3 ;  /* 0x0000065404047816 */ /* 0x000fe20000000003 */
[----:B------:R-:W-:Y:S01]  /*3e80*/  HFMA2 R3, -RZ, RZ, 0, 5.9604644775390625e-08 ;  /* 0x00000001ff037431 */ /* 0x000fe200000001ff */
[----:B------:R-:W-:Y:S01]  /*3e90*/  UPRMT UR4, UR40, 0x654, UR7 ;  /* 0x0000065428047896 */ /* 0x000fe20008000007 */
[----:B------:R-:W-:Y:S02]  /*3ea0*/  IMAD.MOV.U32 R7, RZ, RZ, 0xffff ;  /* 0x0000ffffff077424 */ /* 0x000fe400078e00ff */
[----:B--2---:R-:W-:Y:S02]  /*3eb0*/  IMAD.MOV.U32 R6, RZ, RZ, 0x4 ;  /* 0x00000004ff067424 */ /* 0x004fe400078e00ff */
[----:B------:R-:W-:Y:S01]  /*3ec0*/  IMAD.SHL.U32 R9, R10, 0x20, RZ ;  /* 0x000000200a097824 */ /* 0x000fe200078e00ff */
[----:B------:R-:W-:Y:S02]  /*3ed0*/  MOV R5, UR4 ;  /* 0x0000000400057c02 */ /* 0x000fe40008000f00 */
[-C--:B------:R-:W-:Y:S01]  /*3ee0*/  SHF.L.U32 R8, R7, R10.reuse, RZ ;  /* 0x0000000a07087219 */ /* 0x080fe200000006ff */
[----:B------:R2:W-:Y:S01]  /*3ef0*/  SYNCS.ARRIVE.TRANS64.RED RZ, [UR4], R6 ;  /* 0x00000006ffff79a7 */ /* 0x0005e20008000404 */
[----:B------:R-:W-:Y:S01]  /*3f00*/  SHF.L.U32 R7, R3, R10, RZ ;  /* 0x0000000a03077219 */ /* 0x000fe200000006ff */
[----:B------:R2:W-:Y:S04]  /*3f10*/  STS [UR6+0x130], R9 ;  /* 0x00013009ff007988 */ /* 0x0005e80008000806 */
[----:B------:R2:W-:Y:S04]  /*3f20*/  STAS [R4.64], R10 ;  /* 0x0000000a04007dbd */ /* 0x0005e8000c0008ff */
[----:B------:R2:W-:Y:S04]  /*3f30*/  ATOMS.OR RZ, [UR5+0x14], R8 ;  /* 0x00001408ffff798c */ /* 0x0005e8000b000005 */
[----:B------:R2:W-:Y:S04]  /*3f40*/  ATOMS.OR RZ, [UR5+0x18], R7 ;  /* 0x00001807ffff798c */ /* 0x0005e8000b000005 */
[----:B------:R2:W-:Y:S02]  /*3f50*/  ATOMS.XOR RZ, [UR5+0x10], R3 ;  /* 0x00001003ffff798c */ /* 0x0005e4000b800005 */
.L_x_59:
[----:B-1----:R-:W-:Y:S05]  /*3f60*/  BSYNC B0 ;  /* 0x0000000000007941 */ /* 0x002fea0003800000 */
.L_x_58:
[----:B------:R-:W-:Y:S05]  /*3f70*/  BRA.U UP1, `(.L_x_64) ;  /* 0x00000001016c7547 */ /* 0x000fea000b800000 */
[----:B------:R-:W-:-:S03]  /*3f80*/  UMOV UR4, 0xffffffff ;  /* 0xffffffff00047882 */ /* 0x000fc60000000000 */
[----:B------:R-:W-:Y:S05]  /*3f90*/  BRA.DIV UR4, `(.L_x_65) ;  /* 0x00000062040c7947 */ /* 0x000fea000b800000 */
[----:B------:R-:W-:-:S13]  /*3fa0*/  ELECT P6, URZ, PT ;  /* 0x0000000000ff782f */ /* 0x000fda00038c0000 */
.L_x_161:
[----:B------:R-:W-:Y:S05]  /*3fb0*/  @!P6 BRA `(.L_x_64) ;  /* 0x00000000005ce947 */ /* 0x000fea0003800000 */
[----:B--2---:R-:W2:Y:S02]  /*3fc0*/  LDS R4, [UR5+0x10] ;  /* 0x00001005ff047984 */ /* 0x004ea40008000800 */
[----:B--2---:R-:W-:-:S04]  /*3fd0*/  SHF.L.U32 R4, R4, 0x1f, RZ ;  /* 0x0000001f04047819 */ /* 0x004fc800000006ff */
[----:B------:R-:W2:Y:S02]  /*3fe0*/  SYNCS.PHASECHK.TRANS64.TRYWAIT P0, [UR5+0x8], R4 ;  /* 0x00000804ff0075a7 */ /* 0x000ea40008001105 */
[----:B--2---:R-:W-:Y:S05]  /*3ff0*/  @P0 BRA `(.L_x_66) ;  /* 0x0000000000080947 */ /* 0x004fea0003800000 */
[----:B------:R-:W2:Y:S02]  /*4000*/  SYNCS.PHASECHK.TRANS64.TRYWAIT P0, [UR5+0x8], R4 ;  /* 0x00000804ff0075a7 */ /* 0x000ea40008001105 */
[----:B--2---:R-:W-:Y:S05]  /*4010*/  @!P0 BRA `(.L_x_67) ;  /* 0x00000060000c8947 */ /* 0x004fea0003800000 */
.L_x_66:
[----:B------:R-:W3:Y:S01]  /*4020*/  LDS R6, [UR6+0x130] ;  /* 0x00013006ff067984 */ /* 0x000ee20008000800 */
[----:B--2---:R-:W-:Y:S02]  /*4030*/  HFMA2 R3, -RZ, RZ, 0, 5.9604644775390625e-08 ;  /* 0x00000001ff037431 */ /* 0x004fe400000001ff */
[----:B------:R-:W-:Y:S01]  /*4040*/  IMAD.MOV.U32 R4, RZ, RZ, 0xffff ;  /* 0x0000ffffff047424 */ /* 0x000fe200078e00ff */
[----:B------:R-:W-:Y:S01]  /*4050*/  UPRMT UR4, UR40, 0x654, UR7 ;  /* 0x0000065428047896 */ /* 0x000fe20008000007 */
[----:B---3--:R-:W-:-:S03]  /*4060*/  IMAD.SHL.U32 R5, R6, 0x20, RZ ;  /* 0x0000002006057824 */ /* 0x008fc600078e00ff */
[-C--:B------:R-:W-:Y:S02]  /*4070*/  SHF.L.U32 R4, R4, R6.reuse, RZ ;  /* 0x0000000604047219 */ /* 0x080fe400000006ff */
[----:B------:R-:W-:Y:S01]  /*4080*/  SHF.L.U32 R6, R3, R6, RZ ;  /* 0x0000000603067219 */ /* 0x000fe200000006ff */
[----:B------:R3:W-:Y:S04]  /*4090*/  STS [UR6+0x130], R5 ;  /* 0x00013005ff007988 */ /* 0x0007e80008000806 */
[----:B------:R3:W-:Y:S04]  /*40a0*/  ATOMS.OR RZ, [UR5+0x14], R4 ;  /* 0x00001404ffff798c */ /* 0x0007e8000b000005 */
[----:B------:R3:W-:Y:S01]  /*40b0*/  ATOMS.OR RZ, [UR5+0x18], R6 ;  /* 0x00001806ffff798c */ /* 0x0007e2000b000005 */
[----:B------:R-:W-:Y:S03]  /*40c0*/  SYNCS.ARRIVE.TRANS64.RED.A1T0 RZ, [UR4], RZ ;  /* 0x000000ffffff79a7 */ /* 0x000fe60008100404 */
[----:B------:R3:W-:Y:S01]  /*40d0*/  ATOMS.XOR RZ, [UR5+0x10], R3 ;  /* 0x00001003ffff798c */ /* 0x0007e2000b800005 */
[----:B------:R-:W-:Y:S05]  /*40e0*/  BRA `(.L_x_64) ;  /* 0x0000000000107947 */ /* 0x000fea0003800000 */
.L_x_57:
[----:B------:R-:W-:Y:S02]  /*40f0*/  MOV R3, 0xffffffff ;  /* 0xffffffff00037802 */ /* 0x000fe40000000f00 */
[----:B------:R-:W-:-:S03]  /*4100*/  MOV R4, 0x4130 ;  /* 0x0000413000047802 */ /* 0x000fc60000000f00 */
[----:B------:R2:W-:Y:S04]  /*4110*/  STS [UR6+0x130], R3 ;  /* 0x00013003ff007988 */ /* 0x0005e80008000806 */
[----:B-12--5:R-:W-:Y:S05]  /*4120*/  CALL.REL.NOINC `($__internal_1_$__cuda_sm10x_tcgen05_guardrail_trap_phase_invalid_during_alloc) ;  /* 0x0000006400487944 */ /* 0x026fea0003c00000 */
.L_x_64:
[----:B------:R-:W-:Y:S05]  /*4130*/  WARPSYNC.ALL ;  /* 0x0000000000007948 */ /* 0x000fea0003800000 */
[----:B------:R-:W4:Y:S01]  /*4140*/  S2UR UR21, SR_CgaCtaId ;  /* 0x00000000001579c3 */ /* 0x000f220000008800 */
[----:B------:R-:W-:Y:S01]  /*4150*/  UMOV UR4, 0x400 ;  /* 0x0000040000047882 */ /* 0x000fe20000000000 */
[----:B------:R-:W-:-:S06]  /*4160*/  NOP ;  /* 0x0000000000007918 */ /* 0x000fcc0000000000 */
[----:B------:R-:W-:Y:S06]  /*4170*/  BAR.ARV 0x6, 0xa0 ;  /* 0x0182800000007b1d */ /* 0x000fec0000002000 */
[----:B------:R-:W1:Y:S01]  /*4180*/  LDCU UR7, c[0x0][0x394] ;  /* 0x00007280ff0777ac */ /* 0x000e620008000800 */
[----:B------:R-:W-:Y:S01]  /*4190*/  LOP3.LUT R2, R2, 0xffff, RZ, 0xc0, !PT ;  /* 0x0000ffff02027812 */ /* 0x000fe200078ec0ff */
[----:B------:R-:W-:Y:S01]  /*41a0*/  IMAD.MOV.U32 R11, RZ, RZ, 0x1 ;  /* 0x00000001ff0b7424 */ /* 0x000fe200078e00ff */
[----:B------:R-:W-:Y:S01]  /*41b0*/  LOP3.LUT R0, R0, 0xffff, RZ, 0xc0, !PT ;  /* 0x0000ffff00007812 */ /* 0x000fe200078ec0ff */
[----:B--2---:R-:W-:Y:S01]  /*41c0*/  IMAD.MOV.U32 R10, RZ, RZ, RZ ;  /* 0x000000ffff0a7224 */ /* 0x004fe200078e00ff */
[----:B------:R-:W-:Y:S01]  /*41d0*/  R2UR UR22, R2 ;  /* 0x00000000021672ca */ /* 0x000fe200000e0000 */
[----:B------:R-:W-:Y:S01]  /*41e0*/  IMAD.MOV.U32 R8, RZ, RZ, RZ ;  /* 0x000000ffff087224 */ /* 0x000fe200078e00ff */
[----:B------:R-:W-:Y:S01]  /*41f0*/  R2UR UR37, R0 ;  /* 0x00000000002572ca */ /* 0x000fe200000e0000 */
[----:B------:R-:W-:Y:S01]  /*4200*/  UMOV UR25, URZ ;  /* 0x000000ff00197c82 */ /* 0x000fe20008000000 */
[----:B------:R-:W-:Y:S01]  /*4210*/  UMOV UR18, URZ ;  /* 0x000000ff00127c82 */ /* 0x000fe20008000000 */
[----:B----4-:R-:W-:-:S02]  /*4220*/  ULEA UR21, UR21, UR4, 0x18 ;  /* 0x0000000415157291 */ /* 0x010fc4000f8ec0ff */
[----:B------:R-:W-:Y:S02]  /*4230*/  UISETP.NE.AND UP4, UPT, UR41, URZ, UPT ;  /* 0x000000ff2900728c */ /* 0x000fe4000bf85270 */
[----:B------:R-:W-:Y:S02]  /*4240*/  UIADD3 UR5, UPT, UPT, UR21, 0x6400, URZ ;  /* 0x0000640015057890 */ /* 0x000fe4000fffe0ff */
[----:B------:R-:W-:Y:S02]  /*4250*/  UIADD3 UR6, UPT, UPT, UR21, 0x2e400, URZ ;  /* 0x0002e40015067890 */ /* 0x000fe4000fffe0ff */
[----:B-1----:R-:W-:Y:S01]  /*4260*/  UIADD3 UR7, UPT, UPT, UR7, 0x3f, URZ ;  /* 0x0000003f07077890 */ /* 0x002fe2000fffe0ff */
[----:B---3--:R-:W1:Y:S01]  /*4270*/  LDS R3, [UR21+0x130] ;  /* 0x00013015ff037984 */ /* 0x008e620008000800 */
[----:B------:R-:W-:Y:S02]  /*4280*/  USHF.R.U32.HI UR5, URZ, 0x4, UR5 ;  /* 0x00000004ff057899 */ /* 0x000fe40008011605 */
[----:B------:R-:W-:-:S02]  /*4290*/  USHF.R.S32.HI UR4, URZ, 0x1f, UR7 ;  /* 0x0000001fff047899 */ /* 0x000fc40008011407 */
[----:B------:R-:W-:Y:S02]  /*42a0*/  UIADD3 UR36, UPT, UPT, UR21, 0xe8, URZ ;  /* 0x000000e815247890 */ /* 0x000fe4000fffe0ff */
[----:B------:R-:W-:Y:S02]  /*42b0*/  ULEA.HI UR4, UR4, UR7, URZ, 0x6 ;  /* 0x0000000704047291 */ /* 0x000fe4000f8f30ff */
[----:B------:R-:W-:Y:S02]  /*42c0*/  USHF.R.U32.HI UR6, URZ, 0x4, UR6 ;  /* 0x00000004ff067899 */ /* 0x000fe40008011606 */
[----:B------:R-:W-:Y:S02]  /*42d0*/  USHF.R.S32.HI UR27, URZ, 0x6, UR4 ;  /* 0x00000006ff1b7899 */ /* 0x000fe40008011404 */
[----:B------:R-:W-:Y:S02]  /*42e0*/  ULOP3.LUT UR23, UR5, 0x3fff, URZ, 0xc0, !UPT ;  /* 0x00003fff05177892 */ /* 0x000fe4000f8ec0ff */
[----:B------:R-:W-:-:S02]  /*42f0*/  UISETP.LT.AND UP0, UPT, UR27, 0x1, UPT ;  /* 0x000000011b00788c */ /* 0x000fc4000bf01270 */
[----:B------:R-:W-:Y:S02]  /*4300*/  UPRMT UR36, URZ, 0x654, UR36 ;  /* 0x00000654ff247896 */ /* 0x000fe40008000024 */
[----:B------:R-:W-:Y:S02]  /*4310*/  USEL UR38, UR27, 0x1, !UP0 ;  /* 0x000000011b267887 */ /* 0x000fe4000c000000 */
[----:B------:R-:W-:Y:S02]  /*4320*/  ULOP3.LUT UR24, UR6, 0x3fff, URZ, 0xc0, !UPT ;  /* 0x00003fff06187892 */ /* 0x000fe4000f8ec0ff */
[----:B------:R-:W-:Y:S02]  /*4330*/  ULOP3.LUT UR23, UR23, 0x2000000, URZ, 0xfc, !UPT ;  /* 0x0200000017177892 */ /* 0x000fe4000f8efcff */
[----:B------:R-:W-:Y:S01]  /*4340*/  UIADD3 UR38, UPT, UPT, -UR38, URZ, URZ ;  /* 0x000000ff26267290 */ /* 0x000fe2000fffe1ff */
[----:B------:R-:W-:Y:S01]  /*4350*/  UMOV UR34, 0x0 ;  /* 0x0000000000227882 */ /* 0x000fe20000000000 */
[----:B------:R-:W-:Y:S01]  /*4360*/  UMOV UR35, 0x10118490 ;  /* 0x1011849000237882 */ /* 0x000fe20000000000 */
[----:B------:R-:W-:Y:S01]  /*4370*/  UMOV UR32, 0x0 ;  /* 0x0000000000207882 */ /* 0x000fe20000000000 */
[----:B------:R-:W-:Y:S01]  /*4380*/  UMOV UR33, 0x10118490 ;  /* 0x1011849000217882 */ /* 0x000fe20000000000 */
[----:B------:R-:W-:Y:S01]  /*4390*/  UMOV UR30, 0x0 ;  /* 0x00000000001e7882 */ /* 0x000fe20000000000 */
[----:B------:R-:W-:Y:S01]  /*43a0*/  UMOV UR31, 0x10118490 ;  /* 0x10118490001f7882 */ /* 0x000fe20000000000 */
[----:B------:R-:W-:Y:S01]  /*43b0*/  UMOV UR28, 0x0 ;  /* 0x00000000001c7882 */ /* 0x000fe20000000000 */
[----:B------:R-:W-:Y:S01]  /*43c0*/  UMOV UR29, 0x10118490 ;  /* 0x10118490001d7882 */ /* 0x000fe20000000000 */
[C---:B-1----:R-:W-:Y:S01]  /*43d0*/  VIADD R5, R3.reuse, 0x40 ;  /* 0x0000004003057836 */ /* 0x042fe20000000000 */
[----:B------:R-:W-:-:S04]  /*43e0*/  LOP3.LUT R4, R3, 0xffff, RZ, 0xc0, !PT ;  /* 0x0000ffff03047812 */ /* 0x000fc800078ec0ff */
[----:B------:R-:W-:-:S05]  /*43f0*/  LOP3.LUT R5, R5, 0xffff, RZ, 0xc0, !PT ;  /* 0x0000ffff05057812 */ /* 0x000fca00078ec0ff */
[----:B------:R1:W-:Y:S02]  /*4400*/  STL.64 [R1], R4 ;  /* 0x0000000401007387 */ /* 0x0003e40000100a00 */
.L_x_76:
[----:B-1----:R-:W-:-:S04]  /*4410*/  SHF.L.U32 R5, R10, 0x1f, RZ ;  /* 0x0000001f0a057819 */ /* 0x002fc800000006ff */
[----:B------:R-:W1:Y:S02]  /*4420*/  SYNCS.PHASECHK.TRANS64.TRYWAIT P0, [UR21+0xe0], R5 ;  /* 0x0000e005ff0075a7 */ /* 0x000e640008001115 */
[----:B-12-4-:R-:W-:Y:S05]  /*4430*/  @!P0 BRA `(.L_x_68) ;  /* 0x0000005c001c8947 */ /* 0x016fea0003800000 */
.L_x_163:
[----:B-1----:R-:W1:Y:S01]  /*4440*/  LDS.128 R4, [UR21+0x120] ;  /* 0x00012015ff047984 */ /* 0x002e620008000c00 */
[----:B------:R-:W-:Y:S01]  /*4450*/  ULEA UR26, UR25, UR21, 0x3 ;  /* 0x00000015191a7291 */ /* 0x000fe2000f8e18ff */
[----:B------:R-:W-:Y:S01]  /*4460*/  @!PT LDS RZ, [RZ] ;  /* 0x00000000fffff984 */ /* 0x000fe20000000800 */
[----:B------:R-:W-:Y:S01]  /*4470*/  @!PT LDS RZ, [RZ] ;  /* 0x00000000fffff984 */ /* 0x000fe20000000800 */
[----:B------:R-:W-:Y:S01]  /*4480*/  @!PT LDS RZ, [RZ] ;  /* 0x00000000fffff984 */ /* 0x000fe20000000800 */
[----:B------:R-:W-:Y:S01]  /*4490*/  @!PT LDS RZ, [RZ] ;  /* 0x00000000fffff984 */ /* 0x000fe20000000800 */
[----:B------:R2:W-:Y:S06]  /*44a0*/  MEMBAR.ALL.CTA ;  /* 0x0000000000007992 */ /* 0x0005ec0000008000 */
[----:B--2---:R-:W2:Y:S02]  /*44b0*/  FENCE.VIEW.ASYNC.S ;  /* 0x00000000000073c6 */ /* 0x004ea40000000000 */
[----:B--2---:R-:W-:Y:S01]  /*44c0*/  SYNCS.ARRIVE.TRANS64.RED.A1T0 RZ, [UR36], RZ ;  /* 0x000000ffffff79a7 */ /* 0x004fe20008100424 */
[----:B------:R-:W-:Y:S05]  /*44d0*/  BRA.U UP4, `(.L_x_69) ;  /* 0x00000001040c7547 */ /* 0x000fea000b800000 */
[----:B------:R-:W-:-:S04]  /*44e0*/  SHF.L.U32 R9, R11, 0x1f, RZ ;  /* 0x0000001f0b097819 */ /* 0x000fc800000006ff */
[----:B------:R-:W2:Y:S02]  /*44f0*/  SYNCS.PHASECHK.TRANS64.TRYWAIT P0, [UR26+0x100], R9 ;  /* 0x00010009ff0075a7 */ /* 0x000ea4000800111a */
[----:B--2---:R-:W-:Y:S05]  /*4500*/  @!P0 BRA `(.L_x_70) ;  /* 0x0000005c00008947 */ /* 0x004fea0003800000 */
.L_x_69:
[----:B------:R-:W-:Y:S05]  /*4510*/  BRA.U UP4, `(.L_x_71) ;  /* 0x00000005040c7547 */ /* 0x000fea000b800000 */
[----:B------:R-:W3:Y:S02]  /*4520*/  LDCU UR4, c[0x0][0x394] ;  /* 0x00007280ff0477ac */ /* 0x000ee40008000800 */
[----:B---3--:R-:W-:-:S09]  /*4530*/  UISETP.GE.AND UP0, UPT, UR4, 0x1, UPT ;  /* 0x000000010400788c */ /* 0x008fd2000bf06270 */
[----:B------:R-:W-:Y:S05]  /*4540*/  BRA.U !UP0, `(.L_x_72) ;  /* 0x0000000108f47547 */ /* 0x000fea000b800000 */
[----:B------:R-:W-:Y:S01]  /*4550*/  ULEA UR4, UR25, UR49, 0x2 ;  /* 0x0000003119047291 */ /* 0x000fe2000f8e10ff */
[----:B--2---:R-:W-:-:S08]  /*4560*/  SHF.L.U32 R0, R8, 0x1f, RZ ;  /* 0x0000001f08007819 */ /* 0x004fd000000006ff */
[----:B------:R-:W5:Y:S01]  /*4570*/  LDL R2, [UR4] ;  /* 0x00000004ff027983 */ /* 0x000f620008100800 */
[----:B------:R-:W-:Y:S02]  /*4580*/  ULEA UR4, UR18, UR21, 0x3 ;  /* 0x0000001512047291 */ /* 0x000fe4000f8e18ff */
[----:B------:R-:W-:Y:S01]  /*4590*/  UPLOP3.LUT UP2, UPT, UPT, UPT, UPT, 0x40, 0x4 ;  /* 0x000000000004789c */ /* 0x000fe20003f4e870 */
[----:B------:R-:W-:Y:S01]  /*45a0*/  UMOV UR20, UR38 ;  /* 0x0000002600147c82 */ /* 0x000fe20008000000 */
[----:B------:R-:W-:-:S05]  /*45b0*/  UMOV UR19, UR27 ;  /* 0x0000001b00137c82 */ /* 0x000fca0008000000 */
[----:B------:R2:W3:Y:S01]  /*45c0*/  SYNCS.PHASECHK.TRANS64.TRYWAIT P2, [UR4], R0 ;  /* 0x00000000ff0075a7 */ /* 0x0004e20008041104 */
[----:B------:R-:W-:-:S05]  /*45d0*/  UMOV UR4, UR18 ;  /* 0x0000001200047c82 */ /* 0x000fca0008000000 */
.L_x_75:
[----:B------:R-:W-:Y:S02]  /*45e0*/  UIADD3 UR20, UPT, UPT, UR20, 0x1, URZ ;  /* 0x0000000114147890 */ /* 0x000fe4000fffe0ff */
[----:B------:R-:W-:Y:S02]  /*45f0*/  ULEA UR17, UR4, UR21, 0x3 ;  /* 0x0000001504117291 */ /* 0x000fe4000f8e18ff */
[----:B------:R-:W-:Y:S01]  /*4600*/  UISETP.NE.AND UP3, UPT, UR20, URZ, UPT ;  /* 0x000000ff1400728c */ /* 0x000fe2000bf65270 */
[----:B--234-:R-:W-:Y:S10]  /*4610*/  @P2 BRA `(.L_x_73) ;  /* 0x00000000000c2947 */ /* 0x01cff40003800000 */
[----:B------:R-:W-:Y:S04]  /*4620*/  SHF.L.U32 R9, R8, 0x1f, RZ ;  /* 0x0000001f08097819 */ /* 0x000fe800000006ff */
[----:B------:R-:W3:Y:S02]  /*4630*/  SYNCS.PHASECHK.TRANS64.TRYWAIT P0, [UR17], R9 ;  /* 0x00000009ff0075a7 */ /* 0x000ee40008001111 */
[----:B---3--:R-:W-:Y:S05]  /*4640*/  @!P0 BRA `(.L_x_74) ;  /* 0x0000005800c88947 */ /* 0x008fea0003800000 */
.L_x_73:
[----:B------:R-:W-:Y:S01]  /*4650*/  UISETP.NE.AND UP0, UPT, UR19, 0x1, UPT ;  /* 0x000000011300788c */ /* 0x000fe2000bf05270 */
[----:B------:R-:W-:Y:S01]  /*4660*/  PLOP3.LUT P2, PT, PT, PT, PT, 0x80, 0x8 ;  /* 0x000000000008781c */ /* 0x000fe20003f4f070 */
[----:B------:R-:W-:Y:S02]  /*4670*/  UIADD3 UR5, UPT, UPT, UR4, 0x1, URZ ;  /* 0x0000000104057890 */ /* 0x000fe4000fffe0ff */
[----:B------:R-:W-:Y:S02]  /*4680*/  ULEA UR10, UR4, UR24, 0x8 ;  /* 0x00000018040a7291 */ /* 0x000fe4000f8e40ff */
[----:B------:R-:W-:Y:S01]  /*4690*/  UISETP.NE.AND UP1, UPT, UR5, 0xa, UPT ;  /* 0x0000000a0500788c */ /* 0x000fe2000bf25270 */
[----:B------:R-:W-:Y:S01]  /*46a0*/  PLOP3.LUT P0, PT, PT, PT, UP0, 0x80, 0x8 ;  /* 0x000000000008781c */ /* 0x000fe20003f0f008 */
[----:B------:R-:W-:Y:S02]  /*46b0*/  ULEA UR14, UR4, UR23, 0xa ;  /* 0x00000017040e7291 */ /* 0x000fe4000f8e50ff */
[----:B------:R-:W-:Y:S02]  /*46c0*/  USEL UR6, URZ, 0x1, UP1 ;  /* 0x00000001ff067887 */ /* 0x000fe40008800000 */
[----:B------:R-:W-:Y:S01]  /*46d0*/  USEL UR18, UR5, URZ, UP1 ;  /* 0x000000ff05127287 */ /* 0x000fe20008800000 */
[----:B------:R-:W-:Y:S11]  /*46e0*/  ELECT P1, URZ, PT ;  /* 0x0000000000ff782f */ /* 0x000ff60003820000 */
[----:B------:R-:W-:Y:S02]  /*46f0*/  @!UPT UIADD3 URZ, UPT, UPT, URZ, URZ, URZ ;  /* 0x000000fffffff290 */ /* 0x000fe4000fffe0ff */
[----:B-----5:R-:W-:Y:S01]  /*4700*/  @P1 R2UR.BROADCAST UR4, R2 ;  /* 0x00000000020412ca */ /* 0x020fe200008e0000 */
[----:B------:R-:W-:Y:S01]  /*4710*/  @UP0 ULEA UR5, UR18, UR21, 0x3 ;  /* 0x0000001512050291 */ /* 0x000fe2000f8e18ff */
[----:B------:R-:W-:Y:S01]  /*4720*/  LOP3.LUT R8, R8, UR6, RZ, 0x3c, !PT ;  /* 0x0000000608087c12 */ /* 0x000fe2000f8e3cff */
[----:B------:R-:W-:Y:S02]  /*4730*/  UIADD3 UR8, UPT, UPT, UR10, 0x40, URZ ;  /* 0x000000400a087890 */ /* 0x000fe4000fffe0ff */
[----:B------:R-:W-:Y:S01]  /*4740*/  UIADD3 UR6, UPT, UPT, UR14, 0x80, URZ ;  /* 0x000000800e067890 */ /* 0x000fe2000fffe0ff */
[----:B--2---:R-:W-:Y:S01]  /*4750*/  @P0 SHF.L.U32 R0, R8, 0x1f, RZ ;  /* 0x0000001f08000819 */ /* 0x004fe200000006ff */
[----:B------:R-:W-:Y:S02]  /*4760*/  UIADD3 UR12, UPT, UPT, UR10, 0x80, URZ ;  /* 0x000000800a0c7890 */ /* 0x000fe4000fffe0ff */
[----:B------:R-:W-:Y:S01]  /*4770*/  UIADD3 UR19, UPT, UPT, UR19, -0x1, URZ ;  /* 0xffffffff13137890 */ /* 0x000fe2000fffe0ff */
[----:B------:R4:W2:Y:S01]  /*4780*/  @P0 SYNCS.PHASECHK.TRANS64.TRYWAIT P2, [UR5], R0 ;  /* 0x00000000ff0005a7 */ /* 0x0008a20008041105 */
[----:B------:R-:W-:Y:S11]  /*4790*/  ELECT P0, URZ, PT ;  /* 0x0000000000ff782f */ /* 0x000ff60003800000 */
[----:B------:R-:W-:Y:S02]  /*47a0*/  @!UPT UIADD3 URZ, UPT, UPT, URZ, URZ, URZ ;  /* 0x000000fffffff290 */ /* 0x000fe4000fffe0ff */
[C---:B------:R-:W-:Y:S02]  /*47b0*/  @P0 R2UR.BROADCAST UR16, R2.reuse ;  /* 0x00000000021002ca */ /* 0x040fe400008e0000 */
[----:B------:R-:W-:Y:S01]  /*47c0*/  ELECT P0, URZ, PT ;  /* 0x0000000000ff782f */ /* 0x000fe20003800000 */
[----:B------:R-:W-:Y:S01]  /*47d0*/  UMOV UR11, 0x80004020 ;  /* 0x80004020000b7882 */ /* 0x000fe20000000000 */
[----:B------:R-:W-:Y:S01]  /*47e0*/  UMOV UR15, 0x40004040 ;  /* 0x40004040000f7882 */ /* 0x000fe20000000000 */
[----:B------:R-:W-:Y:S01]  /*47f0*/  UMOV UR9, 0x80004020 ;  /* 0x8000402000097882 */ /* 0x000fe20000000000 */
[----:B------:R3:W-:Y:S01]  /*4800*/  UTCHMMA.2CTA gdesc[UR14], gdesc[UR10], tmem[UR4], tmem[UR34], idesc[UR35], UP2 ;  /* 0x00ff220a0e0075ea */ /* 0x0007e20009200004 */
[----:B------:R-:W-:Y:S01]  /*4810*/  UPLOP3.LUT UP2, UPT, UPT, UPT, UPT, 0x80, 0x8 ;  /* 0x000000000008789c */ /* 0x000fe20003f4f070 */
[----:B------:R-:W-:Y:S01]  /*4820*/  UMOV UR7, 0x40004040 ;  /* 0x4000404000077882 */ /* 0x000fe20000000000 */
[----:B------:R-:W-:Y:S01]  /*4830*/  UMOV UR13, 0x80004020 ;  /* 0x80004020000d7882 */ /* 0x000fe20000000000 */
[----:B------:R-:W-:Y:S03]  /*4840*/  UMOV UR5, 0x40004040 ;  /* 0x4000404000057882 */ /* 0x000fe60000000000 */
[----:B------:R1:W-:Y:S01]  /*4850*/  UTCHMMA.2CTA gdesc[UR6], gdesc[UR8], tmem[UR16], tmem[UR32], idesc[UR33], UPT ;  /* 0x00ff2008060075ea */ /* 0x0003e2000ba00010 */
[----:B---3--:R-:W-:Y:S01]  /*4860*/  UIADD3 UR4, UPT, UPT, UR14, 0x100, URZ ;  /* 0x000001000e047890 */ /* 0x008fe2000fffe0ff */
[C---:B------:R-:W-:Y:S02]  /*4870*/  @P0 R2UR.BROADCAST UR15, R2.reuse ;  /* 0x00000000020f02ca */ /* 0x040fe400008e0000 */
[----:B------:R-:W-:Y:S01]  /*4880*/  ELECT P0, URZ, PT ;  /* 0x0000000000ff782f */ /* 0x000fe20003800000 */
[----:B------:R-:W-:Y:S02]  /*4890*/  UIADD3 UR10, UPT, UPT, UR10, 0xc0, URZ ;  /* 0x000000c00a0a7890 */ /* 0x000fe4000fffe0ff */
[----:B-1----:R-:W-:Y:S10]  /*48a0*/  UIADD3 UR6, UPT, UPT, UR14, 0x180, URZ ;  /* 0x000001800e067890 */ /* 0x002ff4000fffe0ff */
[----:B------:R-:W-:Y:S01]  /*48b0*/  @P0 R2UR.BROADCAST UR9, R2 ;  /* 0x00000000020902ca */ /* 0x000fe200008e0000 */
[----:B------:R-:W-:Y:S01]  /*48c0*/  UIADD3 UR8, UPT, UPT, UR17, 0x50, URZ ;  /* 0x0000005011087890 */ /* 0x000fe2000fffe0ff */
[----:B------:R1:W-:Y:S11]  /*48d0*/  UTCHMMA.2CTA gdesc[UR4], gdesc[UR12], tmem[UR15], tmem[UR30], idesc[UR31], UPT ;  /* 0x00ff1e0c040075ea */ /* 0x0003f6000ba0000f */
[----:B------:R4:W-:Y:S01]  /*48e0*/  UTCHMMA.2CTA gdesc[UR6], gdesc[UR10], tmem[UR9], tmem[UR28], idesc[UR29], UPT ;  /* 0x00ff1c0a060075ea */ /* 0x0009e2000ba00009 */
[----:B------:R4:W-:Y:S01]  /*48f0*/  UTCBAR.2CTA.MULTICAST [UR8], URZ, UR22 ;  /* 0x000000ff080073e9 */ /* 0x0009e20008200816 */
[----:B-1----:R-:W-:Y:S01]  /*4900*/  UMOV UR4, UR18 ;  /* 0x0000001200047c82 */ /* 0x002fe20008000000 */
[----:B------:R-:W-:Y:S05]  /*4910*/  BRA.U UP3, `(.L_x_75) ;  /* 0xfffffffd03307547 */ /* 0x000fea000b83ffff */
.L_x_72:
[----:B------:R-:W-:-:S09]  /*4920*/  UIADD3 UR4, UPT, UPT, UR26, 0xf0, URZ ;  /* 0x000000f01a047890 */ /* 0x000fd2000fffe0ff */
[----:B------:R3:W-:Y:S01]  /*4930*/  UTCBAR.2CTA.MULTICAST [UR4], URZ, UR37 ;  /* 0x000000ff040073e9 */ /* 0x0007e20008200825 */
[----:B------:R-:W-:Y:S02]  /*4940*/  NOP ;  /* 0x0000000000007918 */ /* 0x000fe40000000000 */
.L_x_71:
[----:B---3--:R-:W-:Y:S01]  /*4950*/  UIADD3 UR4, UPT, UPT, UR25, 0x1, URZ ;  /* 0x0000000119047890 */ /* 0x008fe2000fffe0ff */
[----:B-1----:R-:W-:Y:S02]  /*4960*/  LOP3.LUT P0, RZ, R6, 0x1, RZ, 0xc0, !PT ;  /* 0x0000000106ff7812 */ /* 0x002fe4000780c0ff */
[----:B------:R-:W-:Y:S01]  /*4970*/  LOP3.LUT R10, R10, 0x1, RZ, 0x3c, !PT ;  /* 0x000000010a0a7812 */ /* 0x000fe200078e3cff */
[----:B------:R-:W-:-:S04]  /*4980*/  UISETP.NE.AND UP0, UPT, UR4, 0x2, UPT ;  /* 0x000000020400788c */ /* 0x000fc8000bf05270 */
[----:B------:R-:W-:Y:S02]  /*4990*/  USEL UR5, URZ, 0x1, UP0 ;  /* 0x00000001ff057887 */ /* 0x000fe40008000000 */
[----:B------:R-:W-:-:S04]  /*49a0*/  USEL UR25, UR4, URZ, UP0 ;  /* 0x000000ff04197287 */ /* 0x000fc80008000000 */
[----:B------:R-:W-:Y:S01]  /*49b0*/  LOP3.LUT R11, R11, UR5, RZ, 0x3c, !PT ;  /* 0x000000050b0b7c12 */ /* 0x000fe2000f8e3cff */
[----:B------:R-:W-:Y:S07]  /*49c0*/  @P0 BRA `(.L_x_76) ;  /* 0xfffffff800900947 */ /* 0x000fee000383ffff */
[----:B----4-:R-:W1:Y:S01]  /*49d0*/  S2UR UR8, SR_CgaCtaId ;  /* 0x00000000000879c3 */ /* 0x010e620000008800 */
[----:B------:R-:W-:Y:S01]  /*49e0*/  ELECT P0, URZ, PT ;  /* 0x0000000000ff782f */ /* 0x000fe20003800000 */
[----:B--2---:R-:W-:Y:S01]  /*49f0*/  HFMA2 R0, -RZ, RZ, 0, 5.9604644775390625e-08 ;  /* 0x00000001ff007431 */ /* 0x004fe200000001ff */
[----:B------:R-:W-:-:S05]  /*4a00*/  UMOV UR4, 0x40 ;  /* 0x0000004000047882 */ /* 0x000fca0000000000 */
[----:B------:R-:W-:Y:S01]  /*4a10*/  UVIRTCOUNT.DEALLOC.SMPOOL 0x80 ;  /* 0x000000800000784c */ /* 0x000fe20000000000 */
[----:B------:R-:W-:Y:S02]  /*4a20*/  UISETP.NE.AND UP0, UPT, UR41, URZ, UPT ;  /* 0x000000ff2900728c */ /* 0x000fe4000bf05270 */
[----:B-1----:R-:W-:-:S09]  /*4a30*/  ULEA UR8, UR8, UR4, 0x18 ;  /* 0x0000000408087291 */ /* 0x002fd2000f8ec0ff */
[----:B------:R1:W-:Y:S01]  /*4a40*/  @P0 STS.U8 [UR8+0x1c], R0 ;  /* 0x00001c00ff000988 */ /* 0x0003e20008000008 */
[----:B------:R-:W-:Y:S05]  /*4a50*/  BRA.U UP0, `(.L_x_77) ;  /* 0x0000000100587547 */ /* 0x000fea000b800000 */
[----:B------:R-:W-:Y:S01]  /*4a60*/  UIADD3 UR5, UPT, UPT, UR21, 0x100, URZ ;  /* 0x0000010015057890 */ /* 0x000fe2000fffe0ff */
[----:B------:R-:W-:-:S03]  /*4a70*/  SHF.L.U32 R5, R11, 0x1f, RZ ;  /* 0x0000001f0b057819 */ /* 0x000fc600000006ff */
[----:B------:R-:W-:-:S09]  /*4a80*/  ULEA UR4, UR25, UR5, 0x3 ;  /* 0x0000000519047291 */ /* 0x000fd2000f8e18ff */
[----:B------:R-:W2:Y:S02]  /*4a90*/  SYNCS.PHASECHK.TRANS64.TRYWAIT P0, [UR4], R5 ;  /* 0x00000005ff0075a7 */ /* 0x000ea40008001104 */
[----:B--2---:R-:W-:Y:S05]  /*4aa0*/  @!P0 BRA `(.L_x_78) ;  /* 0x0000005400c88947 */ /* 0x004fea0003800000 */
.L_x_167:
[----:B------:R-:W-:-:S04]  /*4ab0*/  UIADD3 UR4, UPT, UPT, UR25, 0x1, URZ ;  /* 0x0000000119047890 */ /* 0x000fc8000fffe0ff */
[----:B------:R-:W-:-:S04]  /*4ac0*/  UISETP.NE.AND UP1, UPT, UR4, 0x2, UPT ;  /* 0x000000020400788c */ /* 0x000fc8000bf25270 */
[----:B------:R-:W-:Y:S02]  /*4ad0*/  USEL UR6, URZ, 0x1, UP1 ;  /* 0x00000001ff067887 */ /* 0x000fe40008800000 */
[----:B------:R-:W-:-:S04]  /*4ae0*/  USEL UR4, UR4, URZ, UP1 ;  /* 0x000000ff04047287 */ /* 0x000fc80008800000 */
[----:B------:R-:W-:Y:S01]  /*4af0*/  ULEA UR4, UR4, UR5, 0x3 ;  /* 0x0000000504047291 */ /* 0x000fe2000f8e18ff */
[----:B-1----:R-:W-:-:S04]  /*4b00*/  LOP3.LUT R5, R11, UR6, RZ, 0x3c, !PT ;  /* 0x000000060b057c12 */ /* 0x002fc8000f8e3cff */
[----:B------:R-:W-:Y:S01]  /*4b10*/  SHF.L.U32 R5, R5, 0x1f, RZ ;  /* 0x0000001f05057819 */ /* 0x000fe200000006ff */
[----:B------:R-:W-:-:S04]  /*4b20*/  IMAD.U32 R0, RZ, RZ, UR4 ;  /* 0x00000004ff007e24 */ /* 0x000fc8000f8e00ff */
[----:B------:R1:W2:Y:S03]  /*4b30*/  SYNCS.PHASECHK.TRANS64.TRYWAIT P0, [R0+URZ], R5 ;  /* 0x00000005000075a7 */ /* 0x0002a600080011ff */
[----:B--2---:R-:W-:Y:S05]  /*4b40*/  @!P0 NANOSLEEP.SYNCS 0x989680 ;  /* 0x009896800000895d */ /* 0x004fea0003900000 */
[----:B------:R-:W2:Y:S02]  /*4b50*/  @!P0 SYNCS.PHASECHK.TRANS64 P0, [R0+URZ], R5 ;  /* 0x00000005000085a7 */ /* 0x000ea400080010ff */
[----:B--2---:R-:W-:Y:S05]  /*4b60*/  @P0 BRA `(.L_x_79) ;  /* 0x0000000000200947 */ /* 0x004fea0003800000 */
.L_x_80:
[----:B--2---:R2:W3:Y:S02]  /*4b70*/  SYNCS.PHASECHK.TRANS64.TRYWAIT P0, [R0+URZ], R5 ;  /* 0x00000005000075a7 */ /* 0x0044e400080011ff */
[----:B---3--:R-:W-:Y:S05]  /*4b80*/  @!P0 NANOSLEEP.SYNCS 0x989680 ;  /* 0x009896800000895d */ /* 0x008fea0003900000 */
[----:B------:R-:W3:Y:S02]  /*4b90*/  @!P0 SYNCS.PHASECHK.TRANS64 P0, [R0+URZ], R5 ;  /* 0x00000005000085a7 */ /* 0x000ee400080010ff */
[----:B---3--:R-:W-:Y:S05]  /*4ba0*/  @!P0 BRA `(.L_x_80) ;  /* 0xfffffffc00f08947 */ /* 0x008fea000383ffff */
[----:B------:R-:W-:Y:S05]  /*4bb0*/  BRA `(.L_x_79) ;  /* 0x00000000000c7947 */ /* 0x000fea0003800000 */
.L_x_77:
[----:B------:R-:W-:-:S04]  /*4bc0*/  UIADD3 UR4, UPT, UPT, UR21, 0x110, URZ ;  /* 0x0000011015047890 */ /* 0x000fc8000fffe0ff */
[----:B------:R-:W-:-:S09]  /*4bd0*/  UPRMT UR4, UR40, 0x654, UR4 ;  /* 0x0000065428047896 */ /* 0x000fd20008000004 */
[----:B------:R-:W-:Y:S03]  /*4be0*/  SYNCS.ARRIVE.TRANS64.RED.A1T0 RZ, [UR4], RZ ;  /* 0x000000ffffff79a7 */ /* 0x000fe60008100404 */
.L_x_79:
[----:B-12---:R-:W-:Y:S01]  /*4bf0*/  SHF.L.U32 R5, RZ, 0x1f, RZ ;  /* 0x0000001fff057819 */ /* 0x006fe200000006ff */
[----:B------:R-:W-:Y:S01]  /*4c00*/  UIADD3 UR4, UPT, UPT, UR21, 0x110, URZ ;  /* 0x0000011015047890 */ /* 0x000fe2000fffe0ff */
[----:B------:R-:W-:Y:S02]  /*4c10*/  PLOP3.LUT P0, PT, PT, PT, UP0, 0x80, 0x8 ;  /* 0x000000000008781c */ /* 0x000fe40003f0f008 */
[----:B------:R-:W1:Y:S02]  /*4c20*/  SYNCS.PHASECHK.TRANS64.TRYWAIT P1, [UR21+0x110], R5 ;  /* 0x00011005ff0075a7 */ /* 0x000e640008021115 */
[----:B-1----:R-:W-:Y:S09]  /*4c30*/  @!P1 BRA `(.L_x_81) ;  /* 0x00000054007c9947 */ /* 0x002ff20003800000 */
.L_x_169:
[----:B------:R-:W-:Y:S01]  /*4c40*/  @!UP0 UPRMT UR4, UR40, 0x654, UR4 ;  /* 0x0000065428048896 */ /* 0x000fe20008000004 */
[----:B------:R-:W-:Y:S01]  /*4c50*/  LOP3.LUT R2, R3, 0xffff, RZ, 0xc0, !PT ;  /* 0x0000ffff03027812 */ /* 0x000fe200078ec0ff */
[----:B------:R-:W-:Y:S02]  /*4c60*/  IMAD.MOV.U32 R3, RZ, RZ, 0xffff ;  /* 0x0000ffffff037424 */ /* 0x000fe400078e00ff */
[----:B-1----:R-:W-:Y:S01]  /*4c70*/  IMAD.MOV.U32 R5, RZ, RZ, 0x1 ;  /* 0x00000001ff057424 */ /* 0x002fe200078e00ff */
[----:B------:R-:W-:-:S04]  /*4c80*/  SHF.R.U32.HI R2, RZ, 0x5, R2 ;  /* 0x00000005ff027819 */ /* 0x000fc80000011602 */
[----:B------:R-:W-:Y:S01]  /*4c90*/  @!P0 SYNCS.ARRIVE.TRANS64.RED.A1T0 RZ, [UR4], RZ ;  /* 0x000000ffffff89a7 */ /* 0x000fe20008100404 */
[----:B------:R-:W-:Y:S01]  /*4ca0*/  NOP ;  /* 0x0000000000007918 */ /* 0x000fe20000000000 */
[----:B------:R-:W1:Y:S01]  /*4cb0*/  LDS R0, [UR8+0x14] ;  /* 0x00001408ff007984 */ /* 0x000e620008000800 */
[-C--:B------:R-:W-:Y:S02]  /*4cc0*/  SHF.L.U32 R3, R3, R2.reuse, RZ ;  /* 0x0000000203037219 */ /* 0x080fe400000006ff */
[----:B------:R-:W-:Y:S02]  /*4cd0*/  SHF.L.U32 R5, R5, R2, RZ ;  /* 0x0000000205057219 */ /* 0x000fe400000006ff */
[----:B-1----:R-:W-:-:S04]  /*4ce0*/  LOP3.LUT R0, R0, R3, RZ, 0xc0, !PT ;  /* 0x0000000300007212 */ /* 0x002fc800078ec0ff */
[----:B------:R-:W-:-:S13]  /*4cf0*/  ISETP.NE.AND P0, PT, R0, R3, PT ;  /* 0x000000030000720c */ /* 0x000fda0003f05270 */
[----:B------:R-:W-:Y:S05]  /*4d00*/  @P0 BRA `(.L_x_82) ;  /* 0x00000000005c0947 */ /* 0x000fea0003800000 */
[----:B------:R-:W1:Y:S02]  /*4d10*/  LDS R0, [UR8+0x18] ;  /* 0x00001808ff007984 */ /* 0x000e640008000800 */
[----:B-1----:R-:W-:-:S04]  /*4d20*/  LOP3.LUT R0, R0, R5, RZ, 0xc0, !PT ;  /* 0x0000000500007212 */ /* 0x002fc800078ec0ff */
[----:B------:R-:W-:-:S13]  /*4d30*/  ISETP.NE.AND P0, PT, R0, R5, PT ;  /* 0x000000050000720c */ /* 0x000fda0003f05270 */
[----:B------:R-:W-:Y:S05]  /*4d40*/  @P0 BRA `(.L_x_83) ;  /* 0x0000000000400947 */ /* 0x000fea0003800000 */
[----:B------:R-:W-:Y:S01]  /*4d50*/  R2UR UR4, R3 ;  /* 0x00000000030472ca */ /* 0x000fe200000e0000 */
[----:B------:R-:W1:Y:S01]  /*4d60*/  S2R R2, SR_LANEID ;  /* 0x0000000000027919 */ /* 0x000e620000000000 */
[----:B------:R-:W-:-:S04]  /*4d70*/  LOP3.LUT R5, RZ, R5, RZ, 0x33, !PT ;  /* 0x00000005ff057212 */ /* 0x000fc800078e33ff */
[----:B------:R-:W2:Y:S07]  /*4d80*/  REDUX UR6, R5 ;  /* 0x00000000050673c4 */ /* 0x000eae0000000000 */
[----:B------:R-:W-:-:S03]  /*4d90*/  ULOP3.LUT UR5, URZ, UR4, URZ, 0x33, !UPT ;  /* 0x00000004ff057292 */ /* 0x000fc6000f8e33ff */
[----:B------:R-:W-:Y:S02]  /*4da0*/  VOTEU.ANY UR4, UPT, PT ;  /* 0x0000000000047886 */ /* 0x000fe400038e0100 */
[----:B------:R-:W-:Y:S01]  /*4db0*/  UFLO.U32 UR4, UR4 ;  /* 0x00000004000472bd */ /* 0x000fe200080e0000 */
[----:B------:R-:W-:-:S04]  /*4dc0*/  IMAD.U32 R0, RZ, RZ, UR5 ;  /* 0x00000005ff007e24 */ /* 0x000fc8000f8e00ff */
[----:B------:R-:W3:Y:S02]  /*4dd0*/  REDUX UR7, R0 ;  /* 0x00000000000773c4 */ /* 0x000ee40000000000 */
[----:B------:R4:W-:Y:S01]  /*4de0*/  UTCATOMSWS.AND URZ, UR5 ;  /* 0x0000000500ff79e3 */ /* 0x0009e20008000000 */
[----:B-1----:R-:W-:Y:S01]  /*4df0*/  ISETP.EQ.U32.AND P0, PT, R2, UR4, PT ;  /* 0x0000000402007c0c */ /* 0x002fe2000bf02070 */
[----:B--2---:R-:W-:Y:S02]  /*4e00*/  IMAD.U32 R2, RZ, RZ, UR6 ;  /* 0x00000006ff027e24 */ /* 0x004fe4000f8e00ff */
[----:B---3--:R-:W-:-:S10]  /*4e10*/  IMAD.U32 R3, RZ, RZ, UR7 ;  /* 0x00000007ff037e24 */ /* 0x008fd4000f8e00ff */
[----:B------:R4:W-:Y:S04]  /*4e20*/  @P0 ATOMS.AND RZ, [UR8+0x14], R3 ;  /* 0x00001403ffff098c */ /* 0x0009e8000a800008 */
[----:B------:R4:W-:Y:S01]  /*4e30*/  @P0 ATOMS.AND RZ, [UR8+0x18], R2 ;  /* 0x00001802ffff098c */ /* 0x0009e2000a800008 */
[----:B------:R-:W-:Y:S05]  /*4e40*/  BRA `(.L_x_84) ;  /* 0x0000000000147947 */ /* 0x000fea0003800000 */
.L_x_83:
[----:B------:R-:W-:Y:S02]  /*4e50*/  MOV R2, 0x4e70 ;  /* 0x00004e7000027802 */ /* 0x000fe40000000f00 */
[----:B-----5:R-:W-:Y:S05]  /*4e60*/  CALL.REL.NOINC `($__internal_0_$__cuda_sm10x_tcgen05_guardrail_trap_col_being_dealloced_not_returned_by_alloc) ;  /* 0x0000005400ec7944 */ /* 0x020fea0003c00000 */
[----:B------:R-:W-:Y:S05]  /*4e70*/  BRA `(.L_x_84) ;  /* 0x0000000000087947 */ /* 0x000fea0003800000 */
.L_x_82:
[----:B------:R-:W-:Y:S02]  /*4e80*/  MOV R2, 0x4ea0 ;  /* 0x00004ea000027802 */ /* 0x000fe40000000f00 */
[----:B-----5:R-:W-:Y:S05]  /*4e90*/  CALL.REL.NOINC `($__internal_2_$__cuda_sm10x_tcgen05_guardrail_trap_unallocated_columns_being_dealloced) ;  /* 0x0000005400f87944 */ /* 0x020fea0003c00000 */
.L_x_84:
[----:B------:R-:W-:Y:S01]  /*4ea0*/  NOP ;  /* 0x0000000000007918 */ /* 0x000fe20000000000 */
[----:B----4-:R-:W-:Y:S05]  /*4eb0*/  EXIT ;  /* 0x000000000000794d */ /* 0x010fea0003800000 */
.L_x_56:
[----:B------:R-:W2:Y:S01]  /*4ec0*/  LDCU UR5, c[0x0][0x384] ;  /* 0x00007080ff0577ac */ /* 0x000ea20008000800 */
[----:B------:R-:W-:Y:S02]  /*4ed0*/  UISETP.NE.OR UP0, UPT, UR18, 0x3, !UP3 ;  /* 0x000000031200788c */ /* 0x000fe4000df05670 */
[----:B--2---:R-:W-:-:S07]  /*4ee0*/  UIADD3 UR5, UPT, UPT, UR5, 0x3f, URZ ;  /* 0x0000003f05057890 */ /* 0x004fce000fffe0ff */
[----:B------:R-:W-:Y:S05]  /*4ef0*/  BRA.U UP0, `(.L_x_85) ;  /* 0x0000001500b07547 */ /* 0x000fea000b800000 */
[----:B------:R-:W2:Y:S01]  /*4f00*/  LDCU UR46, c[0x0][0x388] ;  /* 0x00007100ff2e77ac */ /* 0x000ea20008000800 */
[----:B------:R-:W3:Y:S01]  /*4f10*/  S2UR UR9, SR_CgaCtaId ;  /* 0x00000000000979c3 */ /* 0x000ee20000008800 */
[----:B------:R-:W-:Y:S01]  /*4f20*/  IMAD.MOV.U32 R10, RZ, RZ, 0x1 ;  /* 0x00000001ff0a7424 */ /* 0x000fe200078e00ff */
[----:B------:R-:W-:Y:S01]  /*4f30*/  USHF.R.S32.HI UR4, URZ, 0x1f, UR5 ;  /* 0x0000001fff047899 */ /* 0x000fe20008011405 */
[----:B------:R-:W-:Y:S01]  /*4f40*/  IMAD.MOV.U32 R8, RZ, RZ, RZ ;  /* 0x000000ffff087224 */ /* 0x000fe200078e00ff */
[----:B------:R-:W-:Y:S01]  /*4f50*/  UMOV UR24, 0x400 ;  /* 0x0000040000187882 */ /* 0x000fe20000000000 */
[----:B------:R-:W4:Y:S03]  /*4f60*/  LDCU UR38, c[0x0][0x370] ;  /* 0x00006e00ff2677ac */ /* 0x000f260008000800 */
[----:B------:R-:W1:Y:S01]  /*4f70*/  LDC.64 R14, c[0x0][0x348] ;  /* 0x0000d200ff0e7b82 */ /* 0x000e620000000a00 */
[----:B------:R-:W-:Y:S01]  /*4f80*/  ULEA.HI UR4, UR4, UR5, URZ, 0x6 ;  /* 0x0000000504047291 */ /* 0x000fe2000f8f30ff */
[----:B------:R-:W4:Y:S03]  /*4f90*/  LDCU.128 UR32, c[0x0][0xc10] ;  /* 0x00018200ff2077ac */ /* 0x000f260008000c00 */
[----:B------:R-:W-:Y:S01]  /*4fa0*/  USHF.R.S32.HI UR28, URZ, 0x6, UR4 ;  /* 0x00000006ff1c7899 */ /* 0x000fe20008011404 */
[----:B--2---:R-:W-:Y:S01]  /*4fb0*/  IMAD.U32 R0, RZ, RZ, UR46 ;  /* 0x0000002eff007e24 */ /* 0x004fe2000f8e00ff */
[----:B------:R-:W2:Y:S04]  /*4fc0*/  LDCU UR37, c[0x0][0x374] ;  /* 0x00006e80ff2577ac */ /* 0x000ea80008000800 */
[----:B------:R-:W-:Y:S01]  /*4fd0*/  IMAD.U32 R3, RZ, RZ, UR28 ;  /* 0x0000001cff037e24 */ /* 0x000fe2000f8e00ff */
[----:B------:R-:W-:Y:S01]  /*4fe0*/  IABS R0, R0 ;  /* 0x0000000000007213 */ /* 0x000fe20000000000 */
[----:B------:R-:W4:Y:S03]  /*4ff0*/  LDCU.64 UR4, c[0x0][0x988] ;  /* 0x00013100ff0477ac */ /* 0x000f260008000a00 */
[----:B------:R-:W-:Y:S01]  /*5000*/  IABS R2, R3 ;  /* 0x0000000300027213 */ /* 0x000fe20000000000 */
[----:B---3--:R-:W-:Y:S01]  /*5010*/  ULEA UR24, UR9, UR24, 0x18 ;  /* 0x0000001809187291 */ /* 0x008fe2000f8ec0ff */
[----:B------:R-:W-:Y:S01]  /*5020*/  R2UR UR26, R0 ;  /* 0x00000000001a72ca */ /* 0x000fe200000e0000 */
[----:B------:R-:W3:Y:S01]  /*5030*/  LDCU.64 UR30, c[0x0][0x990] ;  /* 0x00013200ff1e77ac */ /* 0x000ee20008000a00 */
[----:B------:R-:W-:-:S02]  /*5040*/  R2UR UR27, R2 ;  /* 0x00000000021b72ca */ /* 0x000fc400000e0000 */
[----:B------:R-:W-:Y:S01]  /*5050*/  IABS R3, R3 ;  /* 0x0000000300037213 */ /* 0x000fe20000000000 */
[----:B------:R-:W1:Y:S01]  /*5060*/  LDCU UR17, c[0x0][0xc0c] ;  /* 0x00018180ff1177ac */ /* 0x000e620008000800 */
[----:B------:R-:W1:Y:S03]  /*5070*/  LDCU UR47, c[0x0][0xc20] ;  /* 0x00018400ff2f77ac */ /* 0x000e660008000800 */
[----:B------:R-:W-:-:S04]  /*5080*/  IMAD.MOV R3, RZ, RZ, -R3 ;  /* 0x000000ffff037224 */ /* 0x000fc800078e0a03 */
[----:B------:R-:W3:Y:S01]  /*5090*/  I2F.RP R4, UR26 ;  /* 0x0000001a00047d06 */ /* 0x000ee20008209400 */
[----:B----4-:R-:W-:Y:S01]  /*50a0*/  UISETP.NE.U32.AND UP0, UPT, UR4, URZ, UPT ;  /* 0x000000ff0400728c */ /* 0x010fe2000bf05070 */
[----:B------:R-:W-:Y:S01]  /*50b0*/  R2UR UR45, R3 ;  /* 0x00000000032d72ca */ /* 0x000fe200000e0000 */
[----:B------:R-:W4:Y:S01]  /*50c0*/  LDCU UR4, c[0x0][0xc30] ;  /* 0x00018600ff0477ac */ /* 0x000f220008000800 */
[----:B------:R-:W4:Y:S04]  /*50d0*/  LDCU UR36, c[0x0][0x38c] ;  /* 0x00007180ff2477ac */ /* 0x000f280008000800 */
[----:B------:R-:W1:Y:S01]  /*50e0*/  I2F.RP R2, UR27 ;  /* 0x0000001b00027d06 */ /* 0x000e620008209400 */
[----:B------:R-:W-:Y:S02]  /*50f0*/  UISETP.NE.AND.EX UP6, UPT, UR5, URZ, UPT, UP0 ;  /* 0x000000ff0500728c */ /* 0x000fe4000bfc5300 */
[----:B------:R-:W-:-:S02]  /*5100*/  UIMAD.WIDE.U32 UR10, UR38, UR32, URZ ;  /* 0x00000020260a72a5 */ /* 0x000fc4000f8e00ff */
[----:B--2---:R-:W-:-:S03]  /*5110*/  UIMAD.WIDE.U32 UR14, UR37, UR35, URZ ;  /* 0x00000023250e72a5 */ /* 0x004fc6000f8e00ff */
[----:B---3--:R-:W2:Y:S01]  /*5120*/  MUFU.RCP R0, R4 ;  /* 0x0000000400007308 */ /* 0x008ea20000001000 */
[----:B------:R-:W-:Y:S01]  /*5130*/  UMOV UR8, URZ ;  /* 0x000000ff00087c82 */ /* 0x000fe20008000000 */
[----:B------:R-:W-:Y:S02]  /*5140*/  UISETP.NE.AND UP0, UPT, UR39, 0x1, UPT ;  /* 0x000000012700788c */ /* 0x000fe4000bf05270 */
[----:B------:R-:W-:Y:S02]  /*5150*/  UISETP.NE.U32.AND UP0, UPT, UR30, URZ, UPT ;  /* 0x000000ff1e00728c */ /* 0x000fe4000bf05070 */
[----:B------:R-:W-:Y:S02]  /*5160*/  UIADD3 UR44, UPT, UPT, UR24, 0xe8, URZ ;  /* 0x000000e8182c7890 */ /* 0x000fe4000fffe0ff */
[----:B-1----:R-:W1:Y:S01]  /*5170*/  MUFU.RCP R2, R2 ;  /* 0x0000000200027308 */ /* 0x002e620000001000 */
[----:B------:R-:W-:Y:S02]  /*5180*/  UISETP.GE.AND UP3, UPT, UR39, 0x1, UPT ;  /* 0x000000012700788c */ /* 0x000fe4000bf66270 */
[----:B------:R-:W-:Y:S01]  /*5190*/  UISETP.NE.AND.EX UP4, UPT, UR31, URZ, UPT, UP0 ;  /* 0x000000ff1f00728c */ /* 0x000fe2000bf85300 */
[----:B------:R-:W-:Y:S01]  /*51a0*/  UMOV UR43, UR11 ;  /* 0x0000000b002b7c82 */ /* 0x000fe20008000000 */
[----:B------:R-:W-:Y:S01]  /*51b0*/  UMOV UR42, UR15 ;  /* 0x0000000f002a7c82 */ /* 0x000fe20008000000 */
[----:B------:R-:W-:Y:S01]  /*51c0*/  UISETP.NE.AND UP3, UPT, UR17, 0x1, UPT ;  /* 0x000000011100788c */ /* 0x000fe2000bf65270 */
[----:B--2---:R-:W-:Y:S01]  /*51d0*/  VIADD R0, R0, 0xffffffe ;  /* 0x0ffffffe00007836 */ /* 0x004fe20000000000 */
[----:B------:R-:W-:-:S02]  /*51e0*/  UISETP.NE.AND UP0, UPT, UR34, 0x1, UPT ;  /* 0x000000012200788c */ /* 0x000fc4000bf05270 */
[----:B------:R-:W-:Y:S01]  /*51f0*/  UISETP.NE.AND UP5, UPT, UR46, URZ, UPT ;  /* 0x000000ff2e00728c */ /* 0x000fe2000bfa5270 */
[----:B------:R-:W-:Y:S02]  /*5200*/  UMOV UR25, URZ ;  /* 0x000000ff00197c82 */ /* 0x000fe40008000000 */
[----:B------:R-:W2:Y:S01]  /*5210*/  F2I.FTZ.U32.TRUNC.NTZ R0, R0 ;  /* 0x0000000000007305 */ /* 0x000ea2000021f000 */
[----:B------:R-:W-:Y:S01]  /*5220*/  UPLOP3.LUT UP2, UPT, UPT, UPT, UPT, 0x40, 0x4 ;  /* 0x000000000004789c */ /* 0x000fe20003f4e870 */
[----:B-1----:R-:W-:Y:S01]  /*5230*/  VIADD R2, R2, 0xffffffe ;  /* 0x0ffffffe02027836 */ /* 0x002fe20000000000 */
[----:B------:R-:W1:Y:S01]  /*5240*/  LDCU.64 UR18, c[0x0][0xc28] ;  /* 0x00018500ff1277ac */ /* 0x000e620008000a00 */
[----:B------:R-:W-:-:S04]  /*5250*/  UPRMT UR44, URZ, 0x654, UR44 ;  /* 0x00000654ff2c7896 */ /* 0x000fc8000800002c */
[----:B------:R-:W3:Y:S01]  /*5260*/  F2I.FTZ.U32.TRUNC.NTZ R2, R2 ;  /* 0x0000000200027305 */ /* 0x000ee2000021f000 */
[----:B------:R-:W-:Y:S02]  /*5270*/  USHF.R.U32.HI UR43, URZ, UR33, UR43 ;  /* 0x00000021ff2b7299 */ /* 0x000fe4000801162b */
[----:B------:R-:W-:Y:S02]  /*5280*/  USHF.R.U32.HI UR42, URZ, UR47, UR42 ;  /* 0x0000002fff2a7299 */ /* 0x000fe4000801162a */
[----:B----4-:R-:W-:Y:S01]  /*5290*/  UISETP.NE.AND UP3, UPT, UR4, 0x1, UPT ;  /* 0x000000010400788c */ /* 0x010fe2000bf65270 */
[----:B--2---:R-:W-:Y:S01]  /*52a0*/  R2UR UR7, R0 ;  /* 0x00000000000772ca */ /* 0x004fe200000e0000 */
[----:B------:R-:W-:Y:S02]  /*52b0*/  UISETP.NE.AND UP0, UPT, UR36, URZ, UPT ;  /* 0x000000ff2400728c */ /* 0x000fe4000bf05270 */
[----:B------:R-:W-:Y:S01]  /*52c0*/  UISETP.NE.AND UP5, UPT, UR28, URZ, UPT ;  /* 0x000000ff1c00728c */ /* 0x000fe2000bfa5270 */
[----:B---3--:R-:W-:Y:S01]  /*52d0*/  R2UR UR9, R2 ;  /* 0x00000000020972ca */ /* 0x008fe200000e0000 */
[----:B------:R-:W-:-:S08]  /*52e0*/  IMAD.MOV.U32 R2, RZ, RZ, 0x2000 ;  /* 0x00002000ff027424 */ /* 0x000fd000078e00ff */
[----:B------:R-:W-:-:S04]  /*52f0*/  UIADD3 UR5, UPT, UPT, URZ, -UR7, URZ ;  /* 0x80000007ff057290 */ /* 0x000fc8000fffe0ff */
[----:B------:R-:W-:Y:S02]  /*5300*/  UIMAD UR5, UR5, UR26, URZ ;  /* 0x0000001a050572a4 */ /* 0x000fe4000f8e02ff */
[----:B------:R-:W-:-:S04]  /*5310*/  UIADD3 UR6, UPT, UPT, URZ, -UR9, URZ ;  /* 0x80000009ff067290 */ /* 0x000fc8000fffe0ff */
[----:B------:R-:W-:-:S03]  /*5320*/  UIMAD UR12, UR6, UR27, URZ ;  /* 0x0000001b060c72a4 */ /* 0x000fc6000f8e02ff */
[----:B------:R-:W-:Y:S01]  /*5330*/  UMOV UR6, URZ ;  /* 0x000000ff00067c82 */ /* 0x000fe20008000000 */
[----:B------:R-:W-:Y:S02]  /*5340*/  UIMAD.WIDE.U32 UR8, UR9, UR12, UR8 ;  /* 0x0000000c090872a5 */ /* 0x000fe4000f8e0008 */
[----:B------:R-:W-:-:S07]  /*5350*/  UIMAD.WIDE.U32 UR40, UR7, UR5, UR6 ;  /* 0x00000005072872a5 */ /* 0x000fce000f8e0006 */
[----:B------:R-:W-:Y:S01]  /*5360*/  UMOV UR40, UR41 ;  /* 0x0000002900287c82 */ /* 0x000fe20008000000 */
[----:B-1----:R-:W-:-:S05]  /*5370*/  UMOV UR41, UR9 ;  /* 0x0000000900297c82 */ /* 0x002fca0008000000 */
.L_x_94:
[----:B------:R-:W-:Y:S04]  /*5380*/  SHF.L.U32 R3, R8, 0x1f, RZ ;  /* 0x0000001f08037819 */ /* 0x000fe800000006ff */
[----:B------:R-:W1:Y:S02]  /*5390*/  SYNCS.PHASECHK.TRANS64.TRYWAIT P0, [UR24+0xe0], R3 ;  /* 0x0000e003ff0075a7 */ /* 0x000e640008001118 */
[----:B-12---:R-:W-:Y:S05]  /*53a0*/  @!P0 BRA `(.L_x_86) ;  /* 0x0000004c00b88947 */ /* 0x006fea0003800000 */
.L_x_171:
[----:B------:R-:W2:Y:S01]  /*53b0*/  LDS.128 R4, [UR24+0x120] ;  /* 0x00012018ff047984 */ /* 0x000ea20008000c00 */
[----:B------:R-:W-:Y:S01]  /*53c0*/  @!PT LDS RZ, [RZ] ;  /* 0x00000000fffff984 */ /* 0x000fe20000000800 */
[----:B------:R-:W-:Y:S01]  /*53d0*/  @!PT LDS RZ, [RZ] ;  /* 0x00000000fffff984 */ /* 0x000fe20000000800 */
[----:B------:R-:W-:Y:S01]  /*53e0*/  @!PT LDS RZ, [RZ] ;  /* 0x00000000fffff984 */ /* 0x000fe20000000800 */
[----:B------:R-:W-:Y:S01]  /*53f0*/  @!PT LDS RZ, [RZ] ;  /* 0x00000000fffff984 */ /* 0x000fe20000000800 */
[----:B------:R3:W-:Y:S06]  /*5400*/  MEMBAR.ALL.CTA ;  /* 0x0000000000007992 */ /* 0x0007ec0000008000 */
[----:B---3--:R-:W3:Y:S02]  /*5410*/  FENCE.VIEW.ASYNC.S ;  /* 0x00000000000073c6 */ /* 0x008ee40000000000 */
[----:B---3--:R-:W-:Y:S01]  /*5420*/  SYNCS.ARRIVE.TRANS64.RED.A1T0 RZ, [UR44], RZ ;  /* 0x000000ffffff79a7 */ /* 0x008fe2000810042c */
[----:B--2---:R-:W-:Y:S11]  /*5430*/  LOP3.LUT P0, RZ, R6, 0x1, RZ, 0xc0, !PT ;  /* 0x0000000106ff7812 */ /* 0x004ff6000780c0ff */
[----:B------:R-:W-:Y:S02]  /*5440*/  @!UPT UIADD3 URZ, UPT, UPT, URZ, URZ, URZ ;  /* 0x000000fffffff290 */ /* 0x000fe4000fffe0ff */
[----:B------:R-:W-:Y:S01]  /*5450*/  VOTEU.ANY UP0, P0 ;  /* 0x0000000000ff7886 */ /* 0x000fe20000000100 */
[----:B------:R-:W-:Y:S11]  /*5460*/  PLOP3.LUT P0, PT, PT, PT, UP0, 0x80, 0x8 ;  /* 0x000000000008781c */ /* 0x000ff60003f0f008 */
[----:B------:R-:W-:Y:S02]  /*5470*/  @!UPT UIADD3 URZ, UPT, UPT, URZ, URZ, URZ ;  /* 0x000000fffffff290 */ /* 0x000fe4000fffe0ff */
[----:B-1----:R-:W-:Y:S02]  /*5480*/  @P0 MOV R3, R4 ;  /* 0x0000000400030202 */ /* 0x002fe40000000f00 */
[----:B------:R-:W-:Y:S02]  /*5490*/  @P0 LOP3.LUT R0, R5, 0xffff, RZ, 0xc0, !PT ;  /* 0x0000ffff05000812 */ /* 0x000fe400078ec0ff */
[----:B------:R-:W-:Y:S02]  /*54a0*/  @P0 R2UR UR5, R3 ;  /* 0x00000000030502ca */ /* 0x000fe400000e0000 */
[----:B------:R-:W-:Y:S11]  /*54b0*/  @P0 R2UR UR4, R0 ;  /* 0x00000000000402ca */ /* 0x000ff600000e0000 */
[----:B------:R-:W-:Y:S02]  /*54c0*/  @UP0 UMOV UR16, UR5 ;  /* 0x0000000500100c82 */ /* 0x000fe40008000000 */
[----:B------:R-:W-:Y:S01]  /*54d0*/  @UP0 UMOV UR15, UR4 ;  /* 0x00000004000f0c82 */ /* 0x000fe20008000000 */
[----:B------:R-:W-:Y:S09]  /*54e0*/  UISETP.GE.AND UP0, UPT, UR39, 0x1, UPT ;  /* 0x000000012700788c */ /* 0x000ff2000bf06270 */
[----:B------:R-:W-:Y:S05]  /*54f0*/  BRA.U !UP0, `(.L_x_87) ;  /* 0x0000000108c07547 */ /* 0x000fea000b800000 */
[----:B------:R-:W-:Y:S02]  /*5500*/  UIMAD.WIDE.U32 UR8, UR15, UR35, URZ ;  /* 0x000000230f0872a5 */ /* 0x000fe4000f8e00ff */
[----:B------:R-:W-:Y:S02]  /*5510*/  UP2UR UR14, UPR, URZ, 0x4 ;  /* 0x00000004ff0e7883 */ /* 0x000fe40008000000 */
[----:B------:R-:W-:Y:S02]  /*5520*/  UISETP.NE.AND UP2, UPT, UR34, 0x1, UPT ;  /* 0x000000012200788c */ /* 0x000fe4000bf45270 */
[----:B------:R-:W-:Y:S02]  /*5530*/  UIMAD.WIDE.U32 UR10, UR16, UR32, URZ ;  /* 0x00000020100a72a5 */ /* 0x000fe4000f8e00ff */
[----:B------:R-:W-:Y:S02]  /*5540*/  USEL UR4, UR37, UR42, !UP2 ;  /* 0x0000002a25047287 */ /* 0x000fe4000d000000 */
[----:B------:R-:W-:Y:S02]  /*5550*/  UISETP.NE.AND UP0, UPT, UR17, 0x1, UPT ;  /* 0x000000011100788c */ /* 0x000fe4000bf05270 */
[----:B------:R-:W-:Y:S02]  /*5560*/  UP2UR UR23, UPR, URZ, 0x2 ;  /* 0x00000002ff177883 */ /* 0x000fe40008000000 */
[----:B------:R-:W-:Y:S02]  /*5570*/  UISETP.NE.AND UP1, UPT, UR39, 0x1, UPT ;  /* 0x000000012700788c */ /* 0x000fe4000bf25270 */
[----:B------:R-:W-:Y:S02]  /*5580*/  UIMAD.WIDE.U32 UR12, UR4, UR18, URZ ;  /* 0x00000012040c72a5 */ /* 0x000fe4000f8e00ff */
[----:B------:R-:W-:Y:S01]  /*5590*/  USEL UR7, UR38, UR43, !UP0 ;  /* 0x0000002b26077287 */ /* 0x000fe2000c000000 */
[----:B------:R-:W-:Y:S02]  /*55a0*/  UMOV UR5, UR9 ;  /* 0x0000000900057c82 */ /* 0x000fe40008000000 */
[----:B------:R-:W-:Y:S02]  /*55b0*/  USHF.R.U32.HI UR6, URZ, UR47, UR5 ;  /* 0x0000002fff067299 */ /* 0x000fe40008011605 */
[----:B------:R-:W-:Y:S02]  /*55c0*/  UIMAD.WIDE.U32 UR20, UR7, UR18, URZ ;  /* 0x00000012071472a5 */ /* 0x000fe4000f8e00ff */
[----:B------:R-:W-:Y:S02]  /*55d0*/  USEL UR6, UR15, UR6, !UP2 ;  /* 0x000000060f067287 */ /* 0x000fe4000d000000 */
[----:B------:R-:W-:Y:S01]  /*55e0*/  UISETP.NE.AND UP2, UPT, UR14, URZ, UPT ;  /* 0x000000ff0e00728c */ /* 0x000fe2000bf45270 */
[----:B------:R-:W-:Y:S01]  /*55f0*/  UMOV UR5, UR11 ;  /* 0x0000000b00057c82 */ /* 0x000fe20008000000 */
[----:B------:R-:W-:Y:S02]  /*5600*/  UIMAD.WIDE.U32 UR10, UR6, UR18, URZ ;  /* 0x00000012060a72a5 */ /* 0x000fe4000f8e00ff */
[----:B------:R-:W-:Y:S03]  /*5610*/  USHF.R.U32.HI UR8, URZ, UR33, UR5 ;  /* 0x00000021ff087299 */ /* 0x000fe60008011605 */
[----:B------:R-:W-:Y:S02]  /*5620*/  UMOV UR5, UR13 ;  /* 0x0000000d00057c82 */ /* 0x000fe40008000000 */
[----:B------:R-:W-:Y:S03]  /*5630*/  @UP1 USHF.R.U32.HI UR4, URZ, UR19, UR5 ;  /* 0x00000013ff041299 */ /* 0x000fe60008011605 */
[----:B------:R-:W-:Y:S01]  /*5640*/  UMOV UR5, UR21 ;  /* 0x0000001500057c82 */ /* 0x000fe20008000000 */
[----:B------:R-:W-:Y:S02]  /*5650*/  UIMAD UR4, UR39, UR4, URZ ;  /* 0x00000004270472a4 */ /* 0x000fe4000f8e02ff */
[----:B------:R-:W-:Y:S02]  /*5660*/  @UP1 USHF.R.U32.HI UR7, URZ, UR19, UR5 ;  /* 0x00000013ff071299 */ /* 0x000fe40008011605 */
[----:B------:R-:W-:Y:S02]  /*5670*/  USEL UR5, UR16, UR8, !UP0 ;  /* 0x0000000810057287 */ /* 0x000fe4000c000000 */
[----:B------:R-:W-:Y:S02]  /*5680*/  UIMAD UR8, UR39, UR7, URZ ;  /* 0x00000007270872a4 */ /* 0x000fe4000f8e02ff */
[----:B------:R-:W-:Y:S03]  /*5690*/  UISETP.GE.AND UP0, UPT, UR6, UR4, UPT ;  /* 0x000000040600728c */ /* 0x000fe6000bf06270 */
[----:B------:R-:W-:Y:S01]  /*56a0*/  UMOV UR4, UR11 ;  /* 0x0000000b00047c82 */ /* 0x000fe20008000000 */
[----:B------:R-:W-:Y:S02]  /*56b0*/  UISETP.GE.OR UP0, UPT, UR5, UR8, UP0 ;  /* 0x000000080500728c */ /* 0x000fe40008706670 */
[----:B------:R-:W-:Y:S02]  /*56c0*/  USHF.R.U32.HI UR4, URZ, UR19, UR4 ;  /* 0x00000013ff047299 */ /* 0x000fe40008011604 */
[----:B------:R-:W-:Y:S02]  /*56d0*/  UIMAD.WIDE.U32 UR8, UR5, UR18, URZ ;  /* 0x00000012050872a5 */ /* 0x000fe4000f8e00ff */
[----:B------:R-:W-:Y:S04]  /*56e0*/  USEL UR10, UR6, UR4, !UP1 ;  /* 0x00000004060a7287 */ /* 0x000fe8000c800000 */
[----:B------:R-:W-:Y:S01]  /*56f0*/  UIADD3 UR11, UPT, UPT, -UR10, URZ, URZ ;  /* 0x000000ff0a0b7290 */ /* 0x000fe2000fffe1ff */
[----:B------:R-:W-:Y:S02]  /*5700*/  @!UP0 UMOV UR4, UR9 ;  /* 0x0000000900048c82 */ /* 0x000fe40008000000 */
[----:B------:R-:W-:Y:S02]  /*5710*/  @!UP0 USHF.R.U32.HI UR4, URZ, UR19, UR4 ;  /* 0x00000013ff048299 */ /* 0x000fe40008011604 */
[----:B------:R-:W-:Y:S02]  /*5720*/  UIMAD UR8, UR39, UR11, UR6 ;  /* 0x0000000b270872a4 */ /* 0x000fe4000f8e0206 */
[----:B------:R-:W-:Y:S02]  /*5730*/  @!UP0 USEL UR4, UR5, UR4, !UP1 ;  /* 0x0000000405048287 */ /* 0x000fe4000c800000 */
[----:B------:R-:W-:Y:S02]  /*5740*/  UISETP.NE.AND UP1, UPT, UR23, URZ, UPT ;  /* 0x000000ff1700728c */ /* 0x000fe4000bf25270 */
[----:B------:R-:W-:Y:S02]  /*5750*/  @!UP0 UIMAD UR8, UR7, UR8, UR4 ;  /* 0x00000008070882a4 */ /* 0x000fe4000f8e0204 */
[----:B------:R-:W-:Y:S02]  /*5760*/  @!UP0 UIADD3 UR9, UPT, UPT, UR10, -UR4, URZ ;  /* 0x800000040a098290 */ /* 0x000fe4000fffe0ff */
[----:B------:R-:W-:Y:S02]  /*5770*/  UIADD3 UR4, UPT, UPT, -UR5, URZ, URZ ;  /* 0x000000ff05047290 */ /* 0x000fe4000fffe1ff */
[----:B------:R-:W-:Y:S02]  /*5780*/  UIADD3 UR7, UPT, UPT, -UR6, URZ, URZ ;  /* 0x000000ff06077290 */ /* 0x000fe4000fffe1ff */
[----:B------:R-:W-:Y:S02]  /*5790*/  @!UP0 UIMAD UR6, UR9, UR39, UR5 ;  /* 0x00000027090682a4 */ /* 0x000fe4000f8e0205 */
[----:B------:R-:W-:Y:S02]  /*57a0*/  UIMAD UR16, UR17, UR4, UR16 ;  /* 0x00000004111072a4 */ /* 0x000fe4000f8e0210 */
[----:B------:R-:W-:Y:S01]  /*57b0*/  UIMAD UR15, UR34, UR7, UR15 ;  /* 0x00000007220f72a4 */ /* 0x000fe2000f8e020f */
[----:B------:R-:W-:Y:S02]  /*57c0*/  @!UP0 UMOV UR5, UR8 ;  /* 0x0000000800058c82 */ /* 0x000fe40008000000 */
[----:B------:R-:W-:Y:S02]  /*57d0*/  UIMAD UR16, UR5, UR17, UR16 ;  /* 0x00000011051072a4 */ /* 0x000fe4000f8e0210 */
[----:B------:R-:W-:Y:S11]  /*57e0*/  UIMAD UR15, UR6, UR34, UR15 ;  /* 0x00000022060f72a4 */ /* 0x000ff6000f8e020f */
[----:B------:R-:W-:Y:S01]  /*57f0*/  @!UPT UIADD3 URZ, UPT, UPT, URZ, URZ, URZ ;  /* 0x000000fffffff290 */ /* 0x000fe2000fffe0ff */
.L_x_87:
[----:B------:R-:W1:Y:S01]  /*5800*/  @!UP3 LDCU.128 UR8, c[0x0][0xc10] ;  /* 0x00018200ff08b7ac */ /* 0x000e620008000c00 */
[----:B------:R-:W-:Y:S04]  /*5810*/  MOV R0, UR22 ;  /* 0x0000001600007c02 */ /* 0x000fe80008000f00 */
[----:B------:R-:W-:Y:S01]  /*5820*/  IABS R0, R0 ;  /* 0x0000000000007213 */ /* 0x000fe20000000000 */
[----:B------:R-:W2:Y:S01]  /*5830*/  @!UP3 LDCU UR5, c[0x0][0xc0c] ;  /* 0x00018180ff05b7ac */ /* 0x000ea20008000800 */
[----:B-1----:R-:W-:Y:S07]  /*5840*/  UIMAD.WIDE.U32 UR6, UR16, UR8, URZ ;  /* 0x00000008100672a5 */ /* 0x002fee000f8e00ff */
[----:B------:R-:W-:Y:S01]  /*5850*/  @!UP3 UMOV UR4, UR7 ;  /* 0x000000070004bc82 */ /* 0x000fe20008000000 */
[----:B--2---:R-:W-:Y:S02]  /*5860*/  @!UP3 UISETP.NE.AND UP0, UPT, UR5, 0x1, UPT ;  /* 0x000000010500b88c */ /* 0x004fe4000bf05270 */
[----:B------:R-:W-:Y:S02]  /*5870*/  @!UP3 USHF.R.U32.HI UR4, URZ, UR9, UR4 ;  /* 0x00000009ff04b299 */ /* 0x000fe40008011604 */
[----:B------:R-:W-:Y:S02]  /*5880*/  UIMAD.WIDE.U32 UR6, UR15, UR11, URZ ;  /* 0x0000000b0f0672a5 */ /* 0x000fe4000f8e00ff */
[----:B------:R-:W-:Y:S02]  /*5890*/  @!UP3 USEL UR8, UR16, UR4, !UP0 ;  /* 0x000000041008b287 */ /* 0x000fe4000c000000 */
[----:B------:R-:W-:Y:S03]  /*58a0*/  @!UP3 UISETP.NE.AND UP0, UPT, UR10, 0x1, UPT ;  /* 0x000000010a00b88c */ /* 0x000fe6000bf05270 */
[----:B------:R-:W-:Y:S02]  /*58b0*/  @!UP3 UMOV UR6, UR7 ;  /* 0x000000070006bc82 */ /* 0x000fe40008000000 */
[----:B------:R-:W1:Y:S02]  /*58c0*/  @!UP3 LDCU UR4, c[0x0][0xc20] ;  /* 0x00018400ff04b7ac */ /* 0x000e640008000800 */
[----:B-1----:R-:W-:Y:S04]  /*58d0*/  @!UP3 USHF.R.U32.HI UR6, URZ, UR4, UR6 ;  /* 0x00000004ff06b299 */ /* 0x002fe80008011606 */
[----:B------:R-:W-:Y:S04]  /*58e0*/  @!UP3 USEL UR6, UR15, UR6, !UP0 ;  /* 0x000000060f06b287 */ /* 0x000fe8000c000000 */
[----:B------:R-:W-:Y:S02]  /*58f0*/  @!UP3 UIADD3 UR4, UPT, UPT, -UR8, UR6, URZ ;  /* 0x000000060804b290 */ /* 0x000fe4000fffe1ff */
[----:B------:R-:W-:Y:S02]  /*5900*/  @!UP3 UIADD3 UR6, UPT, UPT, UR8, -UR6, URZ ;  /* 0x800000060806b290 */ /* 0x000fe4000fffe0ff */
[----:B------:R-:W-:Y:S02]  /*5910*/  @!UP3 UIMAD UR16, UR4, UR5, UR16 ;  /* 0x000000050410b2a4 */ /* 0x000fe4000f8e0210 */
[----:B------:R-:W-:Y:S01]  /*5920*/  @!UP3 UIMAD UR15, UR6, UR10, UR15 ;  /* 0x0000000a060fb2a4 */ /* 0x000fe2000f8e020f */
[----:B------:R-:W-:Y:S11]  /*5930*/  BRA.U UP2, `(.L_x_88) ;  /* 0x0000000102107547 */ /* 0x000ff6000b800000 */
[----:B------:R-:W-:Y:S04]  /*5940*/  MOV R3, UR54 ;  /* 0x0000003600037c02 */ /* 0x000fe80008000f00 */
[----:B------:R-:W-:Y:S04]  /*5950*/  SHF.L.U32 R12, R3, 0x1f, RZ ;  /* 0x0000001f030c7819 */ /* 0x000fe800000006ff */
[----:B------:R-:W1:Y:S02]  /*5960*/  SYNCS.PHASECHK.TRANS64.TRYWAIT P1, [UR24+0xd8], R12 ;  /* 0x0000d80cff0075a7 */ /* 0x000e640008021118 */
[----:B-1----:R-:W-:Y:S05]  /*5970*/  @!P1 BRA `(.L_x_89) ;  /* 0x00000048005c9947 */ /* 0x002fea0003800000 */
.L_x_88:
[----:B------:R-:W-:Y:S01]  /*5980*/  UISETP.NE.AND UP2, UPT, UR46, URZ, UPT ;  /* 0x000000ff2e00728c */ /* 0x000fe2000bf45270 */
[----:B------:R-:W-:Y:S01]  /*5990*/  R2UR UR4, R0 ;  /* 0x00000000000472ca */ /* 0x000fe200000e0000 */
[----:B------:R-:W-:Y:S11]  /*59a0*/  USHF.L.U32 UR11, UR29, 0x7, URZ ;  /* 0x000000071d0b7899 */ /* 0x000ff600080006ff */
[----:B------:R-:W-:Y:S01]  /*59b0*/  @!UPT UIADD3 URZ, UPT, UPT, URZ, URZ, URZ ;  /* 0x000000fffffff290 */ /* 0x000fe2000fffe0ff */
[----:B------:R-:W-:Y:S07]  /*59c0*/  UIMAD.WIDE.U32 UR6, UR41, UR4, URZ ;  /* 0x00000004290672a5 */ /* 0x000fee000f8e00ff */
[----:B------:R-:W-:Y:S02]  /*59d0*/  UMOV UR12, UR7 ;  /* 0x00000007000c7c82 */ /* 0x000fe40008000000 */
[----:B------:R-:W-:Y:S04]  /*59e0*/  UIMAD UR4, UR12, UR45, UR4 ;  /* 0x0000002d0c0472a4 */ /* 0x000fe8000f8e0204 */
[----:B------:R-:W-:Y:S11]  /*59f0*/  UISETP.GT.U32.AND UP0, UPT, UR27, UR4, UPT ;  /* 0x000000041b00728c */ /* 0x000ff6000bf04070 */
[----:B------:R-:W-:Y:S02]  /*5a00*/  @!UP0 UIADD3 UR4, UPT, UPT, UR4, -UR27, URZ ;  /* 0x8000001b04048290 */ /* 0x000fe4000fffe0ff */
[----:B------:R-:W-:Y:S02]  /*5a10*/  @!UP0 UIADD3 UR12, UPT, UPT, UR12, 0x1, URZ ;  /* 0x000000010c0c8890 */ /* 0x000fe4000fffe0ff */
[----:B------:R-:W-:Y:S02]  /*5a20*/  UISETP.GE.U32.AND UP0, UPT, UR4, UR27, UPT ;  /* 0x0000001b0400728c */ /* 0x000fe4000bf06070 */
[----:B------:R-:W-:Y:S09]  /*5a30*/  ULOP3.LUT UR4, UR22, UR28, URZ, 0x3c, !UPT ;  /* 0x0000001c16047292 */ /* 0x000ff2000f8e3cff */
[----:B------:R-:W-:Y:S02]  /*5a40*/  @UP0 UIADD3 UR12, UPT, UPT, UR12, 0x1, URZ ;  /* 0x000000010c0c0890 */ /* 0x000fe4000fffe0ff */
[----:B------:R-:W-:Y:S11]  /*5a50*/  UISETP.GE.AND UP0, UPT, UR4, URZ, UPT ;  /* 0x000000ff0400728c */ /* 0x000ff6000bf06270 */
[----:B------:R-:W-:Y:S02]  /*5a60*/  @!UP0 UIADD3 UR12, UPT, UPT, -UR12, URZ, URZ ;  /* 0x000000ff0c0c8290 */ /* 0x000fe4000fffe1ff */
[----:B------:R-:W-:Y:S06]  /*5a70*/  @!UP5 ULOP3.LUT UR12, URZ, UR28, URZ, 0x33, !UPT ;  /* 0x0000001cff0cd292 */ /* 0x000fec000f8e33ff */
[----:B------:R-:W-:Y:S05]  /*5a80*/  IMAD.U32 R0, RZ, RZ, UR12 ;  /* 0x0000000cff007e24 */ /* 0x000fea000f8e00ff */
[----:B------:R-:W-:Y:S04]  /*5a90*/  IABS R0, R0 ;  /* 0x0000000000007213 */ /* 0x000fe80000000000 */
[----:B------:R-:W-:Y:S01]  /*5aa0*/  R2UR UR4, R0 ;  /* 0x00000000000472ca */ /* 0x000fe200000e0000 */
[----:B------:R-:W-:Y:S05]  /*5ab0*/  IMAD.U32 R0, RZ, RZ, UR36 ;  /* 0x00000024ff007e24 */ /* 0x000fea000f8e00ff */
[----:B------:R-:W-:Y:S04]  /*5ac0*/  IABS R9, R0 ;  /* 0x0000000000097213 */ /* 0x000fe80000000000 */
[----:B------:R-:W2:Y:S03]  /*5ad0*/  I2F.RP R16, R9 ;  /* 0x0000000900107306 */ /* 0x000ea60000209400 */
[----:B------:R-:W-:Y:S07]  /*5ae0*/  UIMAD.WIDE.U32 UR6, UR40, UR4, URZ ;  /* 0x00000004280672a5 */ /* 0x000fee000f8e00ff */
[----:B------:R-:W-:Y:S02]  /*5af0*/  UMOV UR13, UR7 ;  /* 0x00000007000d7c82 */ /* 0x000fe40008000000 */
[----:B------:R-:W-:Y:S01]  /*5b00*/  UIADD3 UR5, UPT, UPT, -UR13, URZ, URZ ;  /* 0x000000ff0d057290 */ /* 0x000fe2000fffe1ff */
[----:B--2---:R-:W2:Y:S03]  /*5b10*/  MUFU.RCP R0, R16 ;  /* 0x0000001000007308 */ /* 0x004ea60000001000 */
[----:B------:R-:W-:Y:S04]  /*5b20*/  UIMAD UR4, UR26, UR5, UR4 ;  /* 0x000000051a0472a4 */ /* 0x000fe8000f8e0204 */
[----:B------:R-:W-:Y:S11]  /*5b30*/  UISETP.GT.U32.AND UP0, UPT, UR26, UR4, UPT ;  /* 0x000000041a00728c */ /* 0x000ff6000bf04070 */
[----:B------:R-:W-:Y:S01]  /*5b40*/  @!UP0 UIADD3 UR4, UPT, UPT, UR4, -UR26, URZ ;  /* 0x8000001a04048290 */ /* 0x000fe2000fffe0ff */
[----:B--2---:R-:W-:Y:S01]  /*5b50*/  VIADD R11, R0, 0xffffffe ;  /* 0x0ffffffe000b7836 */ /* 0x004fe20000000000 */
[----:B------:R-:W-:Y:S02]  /*5b60*/  @!UP0 UIADD3 UR13, UPT, UPT, UR13, 0x1, URZ ;  /* 0x000000010d0d8890 */ /* 0x000fe4000fffe0ff */
[----:B------:R-:W-:Y:S01]  /*5b70*/  UISETP.GE.U32.AND UP0, UPT, UR4, UR26, UPT ;  /* 0x0000001a0400728c */ /* 0x000fe2000bf06070 */
[----:B------:R-:W1:Y:S01]  /*5b80*/  F2I.FTZ.U32.TRUNC.NTZ R13, R11 ;  /* 0x0000000b000d7305 */ /* 0x000e62000021f000 */
[----:B------:R-:W-:Y:S09]  /*5b90*/  ULOP3.LUT UR4, UR12, UR46, URZ, 0x3c, !UPT ;  /* 0x0000002e0c047292 */ /* 0x000ff2000f8e3cff */
[----:B------:R-:W-:Y:S02]  /*5ba0*/  @UP0 UIADD3 UR13, UPT, UPT, UR13, 0x1, URZ ;  /* 0x000000010d0d0890 */ /* 0x000fe4000fffe0ff */
[----:B------:R-:W-:Y:S01]  /*5bb0*/  UISETP.GE.AND UP0, UPT, UR4, URZ, UPT ;  /* 0x000000ff0400728c */ /* 0x000fe2000bf06270 */
[----:B-1----:R-:W-:Y:S05]  /*5bc0*/  IADD3 R12, PT, PT, RZ, -R13, RZ ;  /* 0x8000000dff0c7210 */ /* 0x002fea0007ffe0ff */
[----:B------:R-:W-:Y:S02]  /*5bd0*/  IMAD R3, R12, R9, RZ ;  /* 0x000000090c037224 */ /* 0x000fe400078e02ff */
[----:B------:R-:W-:Y:S03]  /*5be0*/  IMAD.MOV.U32 R12, RZ, RZ, RZ ;  /* 0x000000ffff0c7224 */ /* 0x000fe600078e00ff */
[----:B------:R-:W-:Y:S02]  /*5bf0*/  @!UP0 UIADD3 UR13, UPT, UPT, -UR13, URZ, URZ ;  /* 0x000000ff0d0d8290 */ /* 0x000fe4000fffe1ff */
[----:B------:R-:W-:Y:S01]  /*5c00*/  @!UP2 ULOP3.LUT UR13, URZ, UR46, URZ, 0x33, !UPT ;  /* 0x0000002eff0da292 */ /* 0x000fe2000f8e33ff */
[----:B------:R-:W-:Y:S01]  /*5c10*/  IMAD.HI.U32 R13, R13, R3, R12 ;  /* 0x000000030d0d7227 */ /* 0x000fe200078e000c */
[----:B------:R-:W-:Y:S02]  /*5c20*/  UISETP.NE.AND UP2, UPT, UR36, URZ, UPT ;  /* 0x000000ff2400728c */ /* 0x000fe4000bf45270 */
[----:B------:R-:W-:Y:S02]  /*5c30*/  ULOP3.LUT UR4, UR13, UR36, URZ, 0x3c, !UPT ;  /* 0x000000240d047292 */ /* 0x000fe4000f8e3cff */
[----:B------:R-:W-:Y:S02]  /*5c40*/  IMAD.U32 R0, RZ, RZ, UR13 ;  /* 0x0000000dff007e24 */ /* 0x000fe4000f8e00ff */
[----:B------:R-:W-:Y:S02]  /*5c50*/  UISETP.GE.AND UP0, UPT, UR4, URZ, UPT ;  /* 0x000000ff0400728c */ /* 0x000fe4000bf06270 */
[----:B------:R-:W-:Y:S01]  /*5c60*/  UIADD3 UR4, UPT, UPT, -UR12, URZ, URZ ;  /* 0x000000ff0c047290 */ /* 0x000fe2000fffe1ff */
[----:B------:R-:W-:Y:S03]  /*5c70*/  IABS R0, R0 ;  /* 0x0000000000007213 */ /* 0x000fe60000000000 */
[----:B------:R-:W-:Y:S02]  /*5c80*/  UIMAD UR5, UR28, UR4, UR22 ;  /* 0x000000041c0572a4 */ /* 0x000fe4000f8e0216 */
[----:B------:R-:W-:Y:S01]  /*5c90*/  UIADD3 UR4, UPT, UPT, -UR13, URZ, URZ ;  /* 0x000000ff0d047290 */ /* 0x000fe2000fffe1ff */
[----:B------:R-:W-:Y:S01]  /*5ca0*/  IMAD.HI.U32 R13, R13, R0, RZ ;  /* 0x000000000d0d7227 */ /* 0x000fe200078e00ff */
[----:B------:R-:W-:Y:S02]  /*5cb0*/  USHF.L.U32 UR23, UR5, 0x6, URZ ;  /* 0x0000000605177899 */ /* 0x000fe400080006ff */
[----:B------:R-:W-:Y:S02]  /*5cc0*/  UIMAD UR12, UR46, UR4, UR12 ;  /* 0x000000042e0c72a4 */ /* 0x000fe4000f8e020c */
[----:B------:R-:W-:Y:S05]  /*5cd0*/  IADD3 R3, PT, PT, -R13, RZ, RZ ;  /* 0x000000ff0d037210 */ /* 0x000fea0007ffe1ff */
[C---:B------:R-:W-:Y:S05]  /*5ce0*/  IMAD R0, R9.reuse, R3, R0 ;  /* 0x0000000309007224 */ /* 0x040fea00078e0200 */
[----:B------:R-:W-:Y:S11]  /*5cf0*/  ISETP.GT.U32.AND P1, PT, R9, R0, PT ;  /* 0x000000000900720c */ /* 0x000ff60003f24070 */
[----:B------:R-:W-:Y:S02]  /*5d00*/  @!UPT UIADD3 URZ, UPT, UPT, URZ, URZ, URZ ;  /* 0x000000fffffff290 */ /* 0x000fe4000fffe0ff */
[----:B------:R-:W-:Y:S02]  /*5d10*/  @!P1 IMAD.IADD R0, R0, 0x1, -R9 ;  /* 0x0000000100009824 */ /* 0x000fe400078e0a09 */
[----:B------:R-:W-:Y:S01]  /*5d20*/  @!P1 VIADD R13, R13, 0x1 ;  /* 0x000000010d0d9836 */ /* 0x000fe20000000000 */
[----:B------:R-:W-:Y:S02]  /*5d30*/  ISETP.NE.U32.AND P1, PT, RZ, UR30, PT ;  /* 0x0000001eff007c0c */ /* 0x000fe4000bf25070 */
[----:B------:R-:W-:Y:S02]  /*5d40*/  ISETP.GE.U32.AND P2, PT, R0, R9, PT ;  /* 0x000000090000720c */ /* 0x000fe40003f46070 */
[----:B------:R-:W-:Y:S11]  /*5d50*/  ISETP.NE.AND.EX P1, PT, RZ, UR31, PT, P1 ;  /* 0x0000001fff007c0c */ /* 0x000ff6000bf25310 */
[----:B------:R-:W-:Y:S04]  /*5d60*/  @P2 IADD3 R13, PT, PT, R13, 0x1, RZ ;  /* 0x000000010d0d2810 */ /* 0x000fe80007ffe0ff */
[----:B------:R-:W-:Y:S11]  /*5d70*/  R2UR UR14, R13 ;  /* 0x000000000d0e72ca */ /* 0x000ff600000e0000 */
[----:B------:R-:W-:Y:S02]  /*5d80*/  @!UPT UIADD3 URZ, UPT, UPT, URZ, URZ, URZ ;  /* 0x000000fffffff290 */ /* 0x000fe4000fffe0ff */
[----:B------:R-:W-:Y:S02]  /*5d90*/  @!UP0 UIADD3 UR14, UPT, UPT, -UR14, URZ, URZ ;  /* 0x000000ff0e0e8290 */ /* 0x000fe4000fffe1ff */
[----:B------:R-:W-:Y:S04]  /*5da0*/  @!UP2 ULOP3.LUT UR14, URZ, UR36, URZ, 0x33, !UPT ;  /* 0x00000024ff0ea292 */ /* 0x000fe8000f8e33ff */
[----:B------:R-:W-:Y:S04]  /*5db0*/  UIADD3 UR6, UPT, UPT, -UR14, URZ, URZ ;  /* 0x000000ff0e067290 */ /* 0x000fe8000fffe1ff */
[----:B------:R-:W-:Y:S01]  /*5dc0*/  UIMAD UR13, UR36, UR6, UR13 ;  /* 0x00000006240d72a4 */ /* 0x000fe2000f8e020d */
[----:B------:R-:W-:Y:S11]  /*5dd0*/  BRA.U !UP4, `(.L_x_90) ;  /* 0x000000010c387547 */ /* 0x000ff6000b800000 */
[----:B------:R-:W-:Y:S01]  /*5de0*/  UPLOP3.LUT UP1, UPT, UPT, UPT, UP6, 0x80, 0x8 ;  /* 0x000000000008789c */ /* 0x000fe20003f2f060 */
[----:B------:R-:W-:Y:S01]  /*5df0*/  HFMA2 R0, -RZ, RZ, 0, 5.9604644775390625e-08 ;  /* 0x00000001ff007431 */ /* 0x000fe200000001ff */
[----:B------:R-:W1:Y:S01]  /*5e00*/  LDCU.64 UR8, c[0x0][0x358] ;  /* 0x00006b00ff0877ac */ /* 0x000e620008000a00 */
[----:B------:R-:W-:Y:S03]  /*5e10*/  IMAD.MOV.U32 R91, RZ, RZ, 0x1 ;  /* 0x00000001ff5b7424 */ /* 0x000fe600078e00ff */
[----:B------:R-:W-:Y:S05]  /*5e20*/  PLOP3.LUT P2, PT, PT, PT, UP1, 0x80, 0x8 ;  /* 0x000000000008781c */ /* 0x000fea0003f4f018 */
[----:B------:R-:W2:Y:S01]  /*5e30*/  @UP1 LDCU.64 UR4, c[0x0][0x988] ;  /* 0x00013100ff0417ac */ /* 0x000ea20008000a00 */
[----:B------:R-:W-:Y:S07]  /*5e40*/  @UP1 UIMAD UR6, UR50, UR30, URZ ;  /* 0x0000001e320612a4 */ /* 0x000fee000f8e02ff */
[----:B------:R-:W-:Y:S01]  /*5e50*/  @!P2 PRMT R91, R0, 0x7610, R91 ;  /* 0x00007610005ba816 */ /* 0x000fe2000000005b */
[----:B--2---:R-:W-:Y:S06]  /*5e60*/  @UP1 UIMAD.WIDE UR4, UR6, 0x4, UR4 ;  /* 0x00000004060418a5 */ /* 0x004fec000f8e0204 */
[----:B------:R-:W-:Y:S01]  /*5e70*/  IMAD.U32 R12, RZ, RZ, UR4 ;  /* 0x00000004ff0c7e24 */ /* 0x000fe2000f8e00ff */
[----:B------:R-:W-:Y:S04]  /*5e80*/  MOV R13, UR5 ;  /* 0x00000005000d7c02 */ /* 0x000fe80008000f00 */
[----:B------:R-:W2:Y:S01]  /*5e90*/  @!UP1 LDCU UR4, c[0x0][0x980] ;  /* 0x00013000ff0497ac */ /* 0x000ea20008000800 */
[----:B-1---5:R1:W5:Y:S02]  /*5ea0*/  @P2 LDG.E R41, desc[UR8][R12.64] ;  /* 0x000000080c292981 */ /* 0x022364000c1e1900 */
[----:B-12---:R-:W-:Y:S07]  /*5eb0*/  @!P2 IMAD.U32 R41, RZ, RZ, UR4 ;  /* 0x00000004ff29ae24 */ /* 0x006fee000f8e00ff */
.L_x_90:
[----:B-----5:R-:W-:Y:S01]  /*5ec0*/  @!P1 FSETP.EQ.AND P3, PT, R41, RZ, PT ;  /* 0x000000ff2900920b */ /* 0x020fe20003f62000 */
[----:B------:R-:W-:Y:S01]  /*5ed0*/  @!UPT UIADD3 URZ, UPT, UPT, URZ, URZ, URZ ;  /* 0x000000fffffff290 */ /* 0x000fe2000fffe0ff */
[----:B------:R-:W-:Y:S11]  /*5ee0*/  @!P1 BRA `(.L_x_91) ;  /* 0x0000000000149947 */ /* 0x000ff60003800000 */
[----:B------:R-:W-:Y:S02]  /*5ef0*/  LOP3.LUT P1, RZ, R91, 0xff, RZ, 0xc0, !PT ;  /* 0x000000ff5bff7812 */ /* 0x000fe4000782c0ff */
[----:B------:R-:W-:Y:S04]  /*5f00*/  PLOP3.LUT P3, PT, PT, PT, UP1, 0x80, 0x8 ;  /* 0x000000000008781c */ /* 0x000fe80003f6f018 */
[----:B------:R-:W-:Y:S07]  /*5f10*/  PLOP3.LUT P3, PT, P3, PT, PT, 0x8, 0x80 ;  /* 0x000000000080781c */ /* 0x000fee0001f6e170 */
[----:B------:R-:W-:Y:S11]  /*5f20*/  @P1 FSETP.EQ.AND P3, PT, R41, RZ, PT ;  /* 0x000000ff2900120b */ /* 0x000ff60003f62000 */
[----:B------:R-:W-:Y:S02]  /*5f30*/  @!UPT UIADD3 URZ, UPT, UPT, URZ, URZ, URZ ;  /* 0x000000fffffff290 */ /* 0x000fe4000fffe0ff */
.L_x_91:
[----:B------:R-:W-:Y:S01]  /*5f40*/  ULEA UR5, UR25, UR24, 0x3 ;  /* 0x0000001819057291 */ /* 0x000fe2000f8e18ff */
[----:B------:R-:W-:Y:S02]  /*5f50*/  SHF.L.U32 R3, R10, 0x1f, RZ ;  /* 0x0000001f0a037819 */ /* 0x000fe400000006ff */
[----:B------:R-:W-:Y:S04]  /*5f60*/  ELECT P2, URZ, PT ;  /* 0x0000000000ff782f */ /* 0x000fe80003840000 */
[----:B------:R-:W-:Y:S02]  /*5f70*/  PLOP3.LUT P2, PT, P3, P2, PT, 0xf2, 0x2f ;  /* 0x00000000002f781c */ /* 0x000fe40001f45e72 */
[----:B------:R-:W1:Y:S02]  /*5f80*/  SYNCS.PHASECHK.TRANS64.TRYWAIT P1, [UR5+0xb8], R3 ;  /* 0x0000b803ff0075a7 */ /* 0x000e640008021105 */
[----:B-1----:R-:W-:Y:S09]  /*5f90*/  @!P1 BRA `(.L_x_92) ;  /* 0x0000004000ec9947 */ /* 0x002ff20003800000 */
.L_x_174:
[----:B------:R-:W2:Y:S01]  /*5fa0*/  S2UR UR29, SR_CgaCtaId ;  /* 0x00000000001d79c3 */ /* 0x000ea20000008800 */
[----:B------:R-:W-:Y:S01]  /*5fb0*/  VOTEU.ALL UP0, P2 ;  /* 0x0000000000ff7886 */ /* 0x000fe20001000000 */
[----:B------:R-:W-:Y:S01]  /*5fc0*/  @!P2 IADD3 R9, P1, PT, R14, 0x680, RZ ;  /* 0x000006800e09a810 */ /* 0x000fe20007f3e0ff */
[----:B------:R-:W-:Y:S01]  /*5fd0*/  UIADD3 UR6, UPT, UPT, UR25, 0x1, URZ ;  /* 0x0000000119067890 */ /* 0x000fe2000fffe0ff */
[----:B------:R-:W-:Y:S02]  /*5fe0*/  UMOV UR48, 0x0 ;  /* 0x0000000000307882 */ /* 0x000fe40000000000 */
[----:B------:R-:W-:Y:S01]  /*5ff0*/  @!UP0 ULEA UR4, UR25, UR24, 0xd ;  /* 0x0000001819048291 */ /* 0x000fe2000f8e68ff */
[----:B-1----:R-:W-:Y:S01]  /*6000*/  @!P2 IMAD.X R0, RZ, RZ, R15, P1 ;  /* 0x000000ffff00a224 */ /* 0x002fe200008e060f */
[----:B------:R-:W-:Y:S01]  /*6010*/  @!P2 R2UR UR7, R9 ;  /* 0x000000000907a2ca */ /* 0x000fe200000e0000 */
[----:B------:R-:W-:Y:S01]  /*6020*/  UMOV UR49, 0x10000000 ;  /* 0x1000000000317882 */ /* 0x000fe20000000000 */
[----:B------:R-:W-:Y:S02]  /*6030*/  @!UP0 UIADD3 UR8, UPT, UPT, UR4, 0x200, URZ ;  /* 0x0000020004088890 */ /* 0x000fe4000fffe0ff */
[----:B------:R-:W-:Y:S01]  /*6040*/  UISETP.NE.AND UP0, UPT, UR6, 0x3, UPT ;  /* 0x000000030600788c */ /* 0x000fe2000bf05270 */
[----:B------:R-:W-:Y:S01]  /*6050*/  @!P2 R2UR UR4, R0 ;  /* 0x000000000004a2ca */ /* 0x000fe200000e0000 */
[----:B------:R-:W-:Y:S02]  /*6060*/  @!P2 IMAD.MOV.U32 R0, RZ, RZ, 0x2000 ;  /* 0x00002000ff00a424 */ /* 0x000fe400078e00ff */
[----:B------:R-:W-:Y:S02]  /*6070*/  USEL UR6, UR6, URZ, UP0 ;  /* 0x000000ff06067287 */ /* 0x000fe40008000000 */
[----:B------:R-:W-:Y:S02]  /*6080*/  USEL UR22, URZ, 0x1, UP0 ;  /* 0x00000001ff167887 */ /* 0x000fe40008000000 */
[----:B------:R-:W-:Y:S01]  /*6090*/  VOTEU.ALL UP0, P2 ;  /* 0x0000000000ff7886 */ /* 0x000fe20001000000 */
[----:B------:R-:W-:Y:S03]  /*60a0*/  IMAD.U32 R12, RZ, RZ, UR7 ;  /* 0x00000007ff0c7e24 */ /* 0x000fe6000f8e00ff */
[----:B------:R-:W-:Y:S01]  /*60b0*/  LOP3.LUT R10, R10, UR22, RZ, 0x3c, !PT ;  /* 0x000000160a0a7c12 */ /* 0x000fe2000f8e3cff */
[----:B------:R-:W-:Y:S01]  /*60c0*/  @!UP0 UMOV UR10, UR23 ;  /* 0x00000017000a8c82 */ /* 0x000fe20008000000 */
[----:B------:R-:W-:Y:S01]  /*60d0*/  IMAD.U32 R13, RZ, RZ, UR4 ;  /* 0x00000004ff0d7e24 */ /* 0x000fe2000f8e00ff */
[----:B------:R-:W-:Y:S01]  /*60e0*/  @!P2 R2UR UR20, R12 ;  /* 0x000000000c14a2ca */ /* 0x000fe200000e0000 */
[----:B------:R-:W-:Y:S01]  /*60f0*/  UIADD3 UR4, UPT, UPT, UR5, 0xa0, URZ ;  /* 0x000000a005047890 */ /* 0x000fe2000fffe0ff */
[----:B------:R-:W-:Y:S02]  /*6100*/  SHF.L.U32 R3, R10, 0x1f, RZ ;  /* 0x0000001f0a037819 */ /* 0x000fe400000006ff */
[----:B------:R-:W-:Y:S01]  /*6110*/  @!P2 R2UR UR21, R13 ;  /* 0x000000000d15a2ca */ /* 0x000fe200000e0000 */
[----:B--2---:R-:W-:Y:S03]  /*6120*/  UPRMT UR7, UR29, 0x654, UR4 ;  /* 0x000006541d077896 */ /* 0x004fe60008000004 */
[----:B------:R-:W-:Y:S01]  /*6130*/  @!UP0 UMOV UR9, UR4 ;  /* 0x0000000400098c82 */ /* 0x000fe20008000000 */
[----:B------:R-:W-:Y:S08]  /*6140*/  ULEA UR4, UR6, UR24, 0x3 ;  /* 0x0000001806047291 */ /* 0x000ff0000f8e18ff */
[----:B------:R1:W-:Y:S01]  /*6150*/  @!UP0 UTMALDG.5D [UR8], [UR20], desc[UR48] ;  /* 0x00003008140085b4 */ /* 0x0003e20008021000 */
[----:B------:R2:W-:Y:S01]  /*6160*/  @!P2 SYNCS.ARRIVE.TRANS64.RED.A0TR RZ, [UR5+0xa0], R0 ;  /* 0x0000a000ffffa9a7 */ /* 0x0005e20008300405 */
[----:B------:R-:W-:Y:S01]  /*6170*/  SYNCS.ARRIVE.TRANS64.RED.A1T0 RZ, [UR7], RZ ;  /* 0x000000ffffff79a7 */ /* 0x000fe20008100407 */
[----:B--2---:R-:W-:Y:S01]  /*6180*/  @P0 SHF.R.U32.HI R0, RZ, 0x10, R5 ;  /* 0x00000010ff000819 */ /* 0x004fe20000011605 */
[----:B------:R-:W2:Y:S03]  /*6190*/  SYNCS.PHASECHK.TRANS64.TRYWAIT P1, [UR4+0xb8], R3 ;  /* 0x0000b803ff0075a7 */ /* 0x000ea60008021104 */
[----:B------:R-:W-:Y:S01]  /*61a0*/  @P0 R2UR UR50, R0 ;  /* 0x00000000003202ca */ /* 0x000fe200000e0000 */
[----:B------:R-:W-:Y:S03]  /*61b0*/  @!UPT UIADD3 URZ, UPT, UPT, URZ, URZ, URZ ;  /* 0x000000fffffff290 */ /* 0x000fe6000fffe0ff */
[----:B-12---:R-:W-:Y:S11]  /*61c0*/  @!P1 BRA `(.L_x_93) ;  /* 0x0000004000789947 */ /* 0x006ff60003800000 */
.L_x_176:
[----:B------:R-:W2:Y:S01]  /*61d0*/  S2UR UR48, SR_CgaCtaId ;  /* 0x00000000003079c3 */ /* 0x000ea20000008800 */
[----:B------:R-:W-:Y:S01]  /*61e0*/  UPLOP3.LUT UP2, UPT, UPT, UPT, UPT, 0x80, 0x8 ;  /* 0x000000000008789c */ /* 0x000fe20003f4f070 */
[----:B-1----:R-:W-:Y:S01]  /*61f0*/  @!P2 IADD3 R3, P0, PT, R14, 0x680, RZ ;  /* 0x000006800e03a810 */ /* 0x002fe20007f1e0ff */
[----:B------:R-:W-:Y:S01]  /*6200*/  UMOV UR22, 0x0 ;  /* 0x0000000000167882 */ /* 0x000fe20000000000 */
[----:B------:R-:W-:Y:S01]  /*6210*/  VOTEU.ALL UP0, P2 ;  /* 0x0000000000ff7886 */ /* 0x000fe20001000000 */
[----:B------:R-:W-:Y:S02]  /*6220*/  R2UR UR29, R96 ;  /* 0x00000000601d72ca */ /* 0x000fe400000e0000 */
[----:B------:R-:W-:Y:S01]  /*6230*/  @!P2 IMAD.X R0, RZ, RZ, R15, P0 ;  /* 0x000000ffff00a224 */ /* 0x000fe200000e060f */
[----:B------:R-:W-:Y:S01]  /*6240*/  R2UR UR21, R97 ;  /* 0x00000000611572ca */ /* 0x000fe200000e0000 */
[----:B------:R-:W-:Y:S01]  /*6250*/  @!UP0 ULEA UR5, UR6, UR24, 0xd ;  /* 0x0000001806058291 */ /* 0x000fe2000f8e68ff */
[----:B------:R-:W-:Y:S01]  /*6260*/  LOP3.LUT P0, RZ, R6, 0x1, RZ, 0xc0, !PT ;  /* 0x0000000106ff7812 */ /* 0x000fe2000780c0ff */
[----:B------:R-:W-:Y:S01]  /*6270*/  UIADD3 UR6, UPT, UPT, UR6, 0x1, URZ ;  /* 0x0000000106067890 */ /* 0x000fe2000fffe0ff */
[----:B------:R-:W-:Y:S01]  /*6280*/  LOP3.LUT R8, R8, 0x1, RZ, 0x3c, !PT ;  /* 0x0000000108087812 */ /* 0x000fe200078e3cff */
[----:B------:R-:W-:Y:S02]  /*6290*/  @!UP0 UIADD3 UR10, UPT, UPT, UR23, 0x20, URZ ;  /* 0x00000020170a8890 */ /* 0x000fe4000fffe0ff */
[----:B------:R-:W-:Y:S01]  /*62a0*/  @!UP0 UIADD3 UR8, UPT, UPT, UR5, 0x200, URZ ;  /* 0x0000020005088890 */ /* 0x000fe2000fffe0ff */
[----:B------:R-:W-:Y:S01]  /*62b0*/  @!P2 R2UR UR5, R0 ;  /* 0x000000000005a2ca */ /* 0x000fe200000e0000 */
[----:B------:R-:W-:Y:S01]  /*62c0*/  UISETP.NE.AND UP0, UPT, UR6, 0x3, UPT ;  /* 0x000000030600788c */ /* 0x000fe2000bf05270 */
[----:B------:R-:W-:Y:S03]  /*62d0*/  UMOV UR23, 0x10000000 ;  /* 0x1000000000177882 */ /* 0x000fe60000000000 */
[----:B------:R-:W-:Y:S01]  /*62e0*/  USEL UR25, UR6, URZ, UP0 ;  /* 0x000000ff06197287 */ /* 0x000fe20008000000 */
[----:B------:R-:W-:Y:S01]  /*62f0*/  @!P2 R2UR UR6, R3 ;  /* 0x000000000306a2ca */ /* 0x000fe200000e0000 */
[----:B------:R-:W-:Y:S02]  /*6300*/  USEL UR20, URZ, 0x1, UP0 ;  /* 0x00000001ff147887 */ /* 0x000fe40008000000 */
[----:B------:R-:W-:Y:S04]  /*6310*/  VOTEU.ALL UP0, P2 ;  /* 0x0000000000ff7886 */ /* 0x000fe80001000000 */
[----:B------:R-:W-:Y:S01]  /*6320*/  IMAD.U32 R13, RZ, RZ, UR5 ;  /* 0x00000005ff0d7e24 */ /* 0x000fe2000f8e00ff */
[----:B------:R-:W-:Y:S01]  /*6330*/  UIADD3 UR5, UPT, UPT, UR4, 0xa0, URZ ;  /* 0x000000a004057890 */ /* 0x000fe2000fffe0ff */
[----:B------:R-:W-:Y:S03]  /*6340*/  LOP3.LUT R10, R10, UR20, RZ, 0x3c, !PT ;  /* 0x000000140a0a7c12 */ /* 0x000fe6000f8e3cff */
[----:B------:R-:W-:Y:S01]  /*6350*/  @!P2 R2UR UR7, R13 ;  /* 0x000000000d07a2ca */ /* 0x000fe200000e0000 */
[----:B------:R-:W-:Y:S02]  /*6360*/  IMAD.U32 R12, RZ, RZ, UR6 ;  /* 0x00000006ff0c7e24 */ /* 0x000fe4000f8e00ff */
[----:B------:R-:W-:Y:S01]  /*6370*/  @!UP0 UMOV UR9, UR5 ;  /* 0x0000000500098c82 */ /* 0x000fe20008000000 */
[----:B--2---:R-:W-:Y:S02]  /*6380*/  UPRMT UR5, UR48, 0x654, UR5 ;  /* 0x0000065430057896 */ /* 0x004fe40008000005 */
[----:B------:R-:W-:Y:S11]  /*6390*/  @!P2 R2UR UR6, R12 ;  /* 0x000000000c06a2ca */ /* 0x000ff600000e0000 */
[----:B------:R-:W-:Y:S02]  /*63a0*/  @!UPT UIADD3 URZ, UPT, UPT, URZ, URZ, URZ ;  /* 0x000000fffffff290 */ /* 0x000fe4000fffe0ff */
[----:B------:R1:W-:Y:S01]  /*63b0*/  @!UP0 UTMALDG.5D [UR8], [UR6], desc[UR22] ;  /* 0x00001608060085b4 */ /* 0x0003e20008021000 */
[----:B------:R2:W-:Y:S01]  /*63c0*/  @!P2 SYNCS.ARRIVE.TRANS64.RED.A0TR RZ, [UR4+0xa0], R2 ;  /* 0x0000a002ffffa9a7 */ /* 0x0005e20008300404 */
[----:B------:R-:W-:Y:S01]  /*63d0*/  SYNCS.ARRIVE.TRANS64.RED.A1T0 RZ, [UR5], RZ ;  /* 0x000000ffffff79a7 */ /* 0x000fe20008100405 */
[----:B-1----:R-:W-:Y:S02]  /*63e0*/  UIADD3 UR22, UPT, UPT, UR15, UR29, URZ ;  /* 0x0000001d0f167290 */ /* 0x002fe4000fffe0ff */
[----:B------:R-:W-:Y:S01]  /*63f0*/  UIADD3 UR29, UPT, UPT, UR16, UR21, URZ ;  /* 0x00000015101d7290 */ /* 0x000fe2000fffe0ff */
[----:B------:R-:W-:Y:S11]  /*6400*/  @P0 BRA `(.L_x_94) ;  /* 0xffffffec00dc0947 */ /* 0x000ff6000383ffff */
[----:B------:R-:W-:Y:S01]  /*6410*/  UIADD3 UR24, UPT, UPT, UR24, 0xb8, URZ ;  /* 0x000000b818187890 */ /* 0x000fe2000fffe0ff */
[----:B------:R-:W-:-:S03]  /*6420*/  SHF.L.U32 R3, R10, 0x1f, RZ ;  /* 0x0000001f0a037819 */ /* 0x000fc600000006ff */
[----:B------:R-:W-:-:S09]  /*6430*/  ULEA UR4, UR25, UR24, 0x3 ;  /* 0x0000001819047291 */ /* 0x000fd2000f8e18ff */
[----:B------:R-:W1:Y:S02]  /*6440*/  SYNCS.PHASECHK.TRANS64.TRYWAIT P0, [UR4], R3 ;  /* 0x00000003ff0075a7 */ /* 0x000e640008001104 */
[----:B-1----:R-:W-:Y:S05]  /*6450*/  @!P0 BRA `(.L_x_95) ;  /* 0x0000003c00ec8947 */ /* 0x002fea0003800000 */
.L_x_178:
[----:B------:R-:W-:-:S04]  /*6460*/  UIADD3 UR4, UPT, UPT, UR25, 0x1, URZ ;  /* 0x0000000119047890 */ /* 0x000fc8000fffe0ff */
[----:B------:R-:W-:-:S04]  /*6470*/  UISETP.NE.AND UP0, UPT, UR4, 0x3, UPT ;  /* 0x000000030400788c */ /* 0x000fc8000bf05270 */
[----:B------:R-:W-:Y:S02]  /*6480*/  USEL UR6, URZ, 0x1, UP0 ;  /* 0x00000001ff067887 */ /* 0x000fe40008000000 */
[----:B------:R-:W-:-:S04]  /*6490*/  USEL UR4, UR4, URZ, UP0 ;  /* 0x000000ff04047287 */ /* 0x000fc80008000000 */
[----:B------:R-:W-:Y:S01]  /*64a0*/  ULEA UR5, UR4, UR24, 0x3 ;  /* 0x0000001804057291 */ /* 0x000fe2000f8e18ff */
[----:B------:R-:W-:-:S04]  /*64b0*/  LOP3.LUT R10, R10, UR6, RZ, 0x3c, !PT ;  /* 0x000000060a0a7c12 */ /* 0x000fc8000f8e3cff */
[----:B-1----:R-:W-:-:S04]  /*64c0*/  SHF.L.U32 R3, R10, 0x1f, RZ ;  /* 0x0000001f0a037819 */ /* 0x002fc800000006ff */
[----:B------:R-:W1:Y:S02]  /*64d0*/  SYNCS.PHASECHK.TRANS64.TRYWAIT P0, [UR5], R3 ;  /* 0x00000003ff0075a7 */ /* 0x000e640008001105 */
[----:B-1----:R-:W-:Y:S05]  /*64e0*/  @!P0 BRA `(.L_x_96) ;  /* 0x0000003c00e08947 */ /* 0x002fea0003800000 */
.L_x_180:
[----:B------:R-:W-:-:S04]  /*64f0*/  UIADD3 UR4, UPT, UPT, UR4, 0x1, URZ ;  /* 0x0000000104047890 */ /* 0x000fc8000fffe0ff */
[----:B------:R-:W-:-:S04]  /*6500*/  UISETP.NE.AND UP0, UPT, UR4, 0x3, UPT ;  /* 0x000000030400788c */ /* 0x000fc8000bf05270 */
[----:B------:R-:W-:Y:S02]  /*6510*/  USEL UR5, URZ, 0x1, UP0 ;  /* 0x00000001ff057887 */ /* 0x000fe40008000000 */
[----:B------:R-:W-:-:S04]  /*6520*/  USEL UR4, UR4, URZ, UP0 ;  /* 0x000000ff04047287 */ /* 0x000fc80008000000 */
[----:B------:R-:W-:Y:S01]  /*6530*/  ULEA UR4, UR4, UR24, 0x3 ;  /* 0x0000001804047291 */ /* 0x000fe2000f8e18ff */
[----:B-1----:R-:W-:-:S04]  /*6540*/  LOP3.LUT R3, R10, UR5, RZ, 0x3c, !PT ;  /* 0x000000050a037c12 */ /* 0x002fc8000f8e3cff */
[----:B------:R-:W-:Y:S01]  /*6550*/  SHF.L.U32 R3, R3, 0x1f, RZ ;  /* 0x0000001f03037819 */ /* 0x000fe200000006ff */
[----:B------:R-:W-:-:S07]  /*6560*/  IMAD.U32 R0, RZ, RZ, UR4 ;  /* 0x00000004ff007e24 */ /* 0x000fce000f8e00ff */
.L_x_97:
[----:B-1----:R1:W3:Y:S02]  /*6570*/  SYNCS.PHASECHK.TRANS64.TRYWAIT P0, [R0+URZ], R3 ;  /* 0x00000003000075a7 */ /* 0x0022e400080011ff */
[----:B---3--:R-:W-:Y:S05]  /*6580*/  @!P0 NANOSLEEP.SYNCS 0x989680 ;  /* 0x009896800000895d */ /* 0x008fea0003900000 */
[----:B------:R-:W3:Y:S02]  /*6590*/  @!P0 SYNCS.PHASECHK.TRANS64 P0, [R0+URZ], R3 ;  /* 0x00000003000085a7 */ /* 0x000ee400080010ff */
[----:B---3--:R-:W-:Y:S05]  /*65a0*/  @P0 EXIT ;  /* 0x000000000000094d */ /* 0x008fea0003800000 */
[----:B------:R-:W-:Y:S05]  /*65b0*/  BRA `(.L_x_97) ;  /* 0xfffffffc00ec7947 */ /* 0x000fea000383ffff */
.L_x_85:
[----:B------:R-:W-:-:S06]  /*65c0*/  UISETP.GE.AND UP0, UPT, UR18, 0x4, UPT ;  /* 0x000000041200788c */ /* 0x000fcc000bf06270 */
[----:B------:R-:W-:-:S13]  /*65d0*/  PLOP3.LUT P0, PT, PT, PT, UP0, 0x80, 0x8 ;  /* 0x000000000008781c */ /* 0x000fda0003f0f008 */
[----:B-1----:R-:W-:Y:S05]  /*65e0*/  @!P0 EXIT ;  /* 0x000000000000894d */ /* 0x002fea0003800000 */
[----:B------:R-:W1:Y:S08]  /*65f0*/  S2UR UR4, SR_CgaCtaId ;  /* 0x00000000000479c3 */ /* 0x000e700000008800 */
[----:B------:R-:W-:Y:S01]  /*6600*/  BAR.SYNC.DEFER_BLOCKING 0x6, 0xa0 ;  /* 0x0182800000007b1d */ /* 0x000fe20000010000 */
[C---:B------:R-:W-:Y:S01]  /*6610*/  IMAD.SHL.U32 R5, R99.reuse, 0x20, RZ ;  /* 0x0000002063057824 */ /* 0x040fe200078e00ff */
[C---:B------:R-:W-:Y:S01]  /*6620*/  LOP3.LUT R100, R99.reuse, 0x2, RZ, 0xc0, !PT ;  /* 0x0000000263647812 */ /* 0x040fe200078ec0ff */
[C---:B------:R-:W-:Y:S01]  /*6630*/  IMAD.SHL.U32 R102, R99.reuse, 0x4, RZ ;  /* 0x0000000463667824 */ /* 0x040fe200078e00ff */
[C---:B------:R-:W-:Y:S01]  /*6640*/  LOP3.LUT R90, R99.reuse, 0x60, RZ, 0xc0, !PT ;  /* 0x00000060635a7812 */ /* 0x040fe200078ec0ff */
[----:B------:R-:W-:Y:S01]  /*6650*/  IMAD.U32 R37, R99, 0x10000, RZ ;  /* 0x0001000063257824 */ /* 0x000fe200078e00ff */
[----:B------:R-:W-:-:S02]  /*6660*/  UMOV UR52, 0x400 ;  /* 0x0000040000347882 */ /* 0x000fc40000000000 */
[----:B------:R-:W2:Y:S01]  /*6670*/  LDC.64 R78, c[0x0][0x9b0] ;  /* 0x00026c00ff4e7b82 */ /* 0x000ea20000000a00 */
[----:B------:R-:W3:Y:S01]  /*6680*/  LDCU.64 UR6, c[0x0][0x988] ;  /* 0x00013100ff0677ac */ /* 0x000ee20008000a00 */
[----:B------:R-:W-:Y:S01]  /*6690*/  LOP3.LUT R7, R5, 0xc0, RZ, 0xc0, !PT ;  /* 0x000000c005077812 */ /* 0x000fe200078ec0ff */
[----:B------:R-:W-:Y:S01]  /*66a0*/  IMAD.MOV.U32 R36, RZ, RZ, RZ ;  /* 0x000000ffff247224 */ /* 0x000fe200078e00ff */
[----:B------:R-:W-:Y:S01]  /*66b0*/  LOP3.LUT R99, R99, 0x4, RZ, 0xc0, !PT ;  /* 0x0000000463637812 */ /* 0x000fe200078ec0ff */
[----:B------:R-:W-:Y:S01]  /*66c0*/  USHF.R.S32.HI UR56, URZ, 0x1f, UR5 ;  /* 0x0000001fff387899 */ /* 0x000fe20008011405 */
[----:B------:R-:W-:Y:S02]  /*66d0*/  LOP3.LUT R102, R7, 0x18, R102, 0xf8, !PT ;  /* 0x0000001807667812 */ /* 0x000fe400078ef866 */
[----:B------:R-:W-:Y:S01]  /*66e0*/  CS2R R88, SRZ ;  /* 0x0000000000587805 */ /* 0x000fe2000001ff00 */
[----:B------:R-:W4:Y:S01]  /*66f0*/  LDC.64 R76, c[0x0][0x9a8] ;  /* 0x00026a00ff4c7b82 */ /* 0x000f220000000a00 */
[----:B------:R-:W-:Y:S01]  /*6700*/  IADD3 R101, PT, PT, -R99, 0x2, RZ ;  /* 0x0000000263657810 */ /* 0x000fe20007ffe1ff */
[----:B------:R-:W-:Y:S01]  /*6710*/  ULEA.HI UR56, UR56, UR5, URZ, 0x6 ;  /* 0x0000000538387291 */ /* 0x000fe2000f8f30ff */
[----:B------:R-:W-:Y:S01]  /*6720*/  LOP3.LUT R102, R102, 0xf20, R5, 0xf8, !PT ;  /* 0x00000f2066667812 */ /* 0x000fe200078ef805 */
[----:B------:R-:W-:Y:S01]  /*6730*/  IMAD.MOV R100, RZ, RZ, -R100 ;  /* 0x000000ffff647224 */ /* 0x000fe200078e0a64 */
[----:B------:R-:W-:Y:S01]  /*6740*/  LOP3.LUT R37, R37, 0x600000, RZ, 0xc0, !PT ;  /* 0x0060000025257812 */ /* 0x000fe200078ec0ff */
[----:B------:R-:W-:Y:S01]  /*6750*/  IMAD.MOV R99, RZ, RZ, -R99 ;  /* 0x000000ffff637224 */ /* 0x000fe200078e0a63 */
[----:B------:R-:W-:Y:S01]  /*6760*/  UMOV UR58, 0x1 ;  /* 0x00000001003a7882 */ /* 0x000fe20000000000 */
[----:B-1----:R-:W-:Y:S01]  /*6770*/  ULEA UR52, UR4, UR52, 0x18 ;  /* 0x0000003404347291 */ /* 0x002fe2000f8ec0ff */
[----:B------:R-:W-:Y:S01]  /*6780*/  IMAD.SHL.U32 R101, R101, 0x10, RZ ;  /* 0x0000001065657824 */ /* 0x000fe200078e00ff */
[----:B------:R-:W1:Y:S01]  /*6790*/  LDCU UR4, c[0x0][0x370] ;  /* 0x00006e00ff0477ac */ /* 0x000e620008000800 */
[----:B---3--:R-:W-:-:S02]  /*67a0*/  IMAD.U32 R94, RZ, RZ, UR6 ;  /* 0x00000006ff5e7e24 */ /* 0x008fc4000f8e00ff */
[----:B------:R-:W-:Y:S01]  /*67b0*/  IMAD.U32 R93, RZ, RZ, UR7 ;  /* 0x00000007ff5d7e24 */ /* 0x000fe2000f8e00ff */
[----:B------:R-:W-:Y:S01]  /*67c0*/  UMOV UR53, URZ ;  /* 0x000000ff00357c82 */ /* 0x000fe20008000000 */
[----:B------:R-:W3:Y:S02]  /*67d0*/  LDCU UR48, c[0x0][0xc0c] ;  /* 0x00018180ff3077ac */ /* 0x000ee40008000800 */
[----:B------:R-:W3:Y:S01]  /*67e0*/  LDS R2, [UR52+0x130] ;  /* 0x00013034ff027984 */ /* 0x000ee20008000800 */
[----:B------:R-:W2:Y:S01]  /*67f0*/  LDCU UR38, c[0x0][0xc30] ;  /* 0x00018600ff2677ac */ /* 0x000ea20008000800 */
[----:B------:R-:W2:Y:S01]  /*6800*/  LDCU.64 UR46, c[0x0][0xc28] ;  /* 0x00018500ff2e77ac */ /* 0x000ea20008000a00 */
[----:B------:R-:W2:Y:S01]  /*6810*/  LDCU.128 UR60, c[0x0][0xc10] ;  /* 0x00018200ff3c77ac */ /* 0x000ea20008000c00 */
[----:B-1----:R-:W-:Y:S01]  /*6820*/  IMAD.U32 R95, RZ, RZ, UR4 ;  /* 0x00000004ff5f7e24 */ /* 0x002fe2000f8e00ff */
[----:B------:R-:W-:Y:S01]  /*6830*/  UIADD3 UR4, UPT, UPT, UR52, 0x200, URZ ;  /* 0x0000020034047890 */ /* 0x000fe2000fffe0ff */
[----:B------:R-:W1:Y:S05]  /*6840*/  LDCU UR59, c[0x0][0x374] ;  /* 0x00006e80ff3b77ac */ /* 0x000e6a0008000800 */
[----:B------:R-:W-:Y:S01]  /*6850*/  IMAD.U32 R0, RZ, RZ, UR4 ;  /* 0x00000004ff007e24 */ /* 0x000fe2000f8e00ff */
[----:B------:R-:W-:Y:S01]  /*6860*/  LEA R102, R102, UR4, 0x1 ;  /* 0x0000000466667c11 */ /* 0x000fe2000f8e08ff */
[----:B------:R-:W-:Y:S01]  /*6870*/  USHF.R.S32.HI UR56, URZ, 0x6, UR56 ;  /* 0x00000006ff387899 */ /* 0x000fe20008011438 */
[----:B------:R-:W-:Y:S01]  /*6880*/  UMOV UR57, URZ ;  /* 0x000000ff00397c82 */ /* 0x000fe20008000000 */
[----:B------:R-:W-:Y:S01]  /*6890*/  UMOV UR55, URZ ;  /* 0x000000ff00377c82 */ /* 0x000fe20008000000 */
[C---:B---3--:R-:W-:Y:S01]  /*68a0*/  VIADD R3, R2.reuse, 0x40 ;  /* 0x0000004002037836 */ /* 0x048fe20000000000 */
[----:B------:R-:W-:-:S04]  /*68b0*/  LOP3.LUT R2, R2, 0xffff, RZ, 0xc0, !PT ;  /* 0x0000ffff02027812 */ /* 0x000fc800078ec0ff */
[----:B------:R-:W-:-:S05]  /*68c0*/  LOP3.LUT R3, R3, 0xffff, RZ, 0xc0, !PT ;  /* 0x0000ffff03037812 */ /* 0x000fca00078ec0ff */
[----:B-12-4-:R3:W-:Y:S02]  /*68d0*/  STL.64 [R1], R2 ;  /* 0x0000000201007387 */ /* 0x0167e40000100a00 */
.L_x_128:
[----:B---3--:R-:W-:Y:S04]  /*68e0*/  SHF.L.U32 R3, R88, 0x1f, RZ ;  /* 0x0000001f58037819 */ /* 0x008fe800000006ff */
[----:B-1----:R-:W1:Y:S02]  /*68f0*/  SYNCS.PHASECHK.TRANS64.TRYWAIT P0, [UR52+0xe0], R3 ;  /* 0x0000e003ff0075a7 */ /* 0x002e640008001134 */
[----:B-1----:R-:W-:Y:S05]  /*6900*/  @!P0 BRA `(.L_x_98) ;  /* 0x0000003800f08947 */ /* 0x002fea0003800000 */
.L_x_182:
[----:B------:R-:W2:Y:S01]  /*6910*/  LDS.128 R80, [UR52+0x120] ;  /* 0x00012034ff507984 */ /* 0x000ea20008000c00 */
[----:B------:R-:W-:Y:S02]  /*6920*/  UIADD3 UR4, UPT, UPT, UR52, 0xe8, URZ ;  /* 0x000000e834047890 */ /* 0x000fe4000fffe0ff */
[----:B------:R-:W-:Y:S02]  /*6930*/  UISETP.GE.AND UP1, UPT, UR39, 0x1, UPT ;  /* 0x000000012700788c */ /* 0x000fe4000bf26270 */
[----:B------:R-:W-:Y:S01]  /*6940*/  UPRMT UR4, URZ, 0x654, UR4 ;  /* 0x00000654ff047896 */ /* 0x000fe20008000004 */
        /* <DEDUP_REMOVED lines=12> */
[----:B------:R-:W-:Y:S02]  /*6a10*/  @P0 MOV R2, R80 ;  /* 0x0000005000020202 */ /* 0x000fe40000000f00 */
[----:B-1----:R-:W-:Y:S02]  /*6a20*/  @P0 LOP3.LUT R0, R81, 0xffff, RZ, 0xc0, !PT ;  /* 0x0000ffff51000812 */ /* 0x002fe400078ec0ff */
[----:B------:R-:W-:Y:S02]  /*6a30*/  @P0 R2UR UR6, R2 ;  /* 0x00000000020602ca */ /* 0x000fe400000e0000 */
[----:B------:R-:W-:Y:S01]  /*6a40*/  @P0 R2UR UR5, R0 ;  /* 0x00000000000502ca */ /* 0x000fe200000e0000 */
[----:B------:R-:W-:Y:S05]  /*6a50*/  IMAD.U32 R0, RZ, RZ, UR56 ;  /* 0x00000038ff007e24 */ /* 0x000fea000f8e00ff */
[----:B------:R-:W-:Y:S05]  /*6a60*/  IABS R2, R0 ;  /* 0x0000000000027213 */ /* 0x000fea0000000000 */
[----:B------:R-:W-:Y:S02]  /*6a70*/  @UP0 UMOV UR37, UR6 ;  /* 0x0000000600250c82 */ /* 0x000fe40008000000 */
[----:B------:R-:W-:Y:S01]  /*6a80*/  @UP0 UMOV UR36, UR5 ;  /* 0x0000000500240c82 */ /* 0x000fe20008000000 */
[----:B------:R-:W-:Y:S05]  /*6a90*/  BRA.U !UP1, `(.L_x_99) ;  /* 0x0000000109d07547 */ /* 0x000fea000b800000 */
[----:B------:R-:W1:Y:S01]  /*6aa0*/  LDCU UR14, c[0x0][0xc20] ;  /* 0x00018400ff0e77ac */ /* 0x000e620008000800 */
[----:B------:R-:W-:Y:S01]  /*6ab0*/  R2UR UR9, R95 ;  /* 0x000000005f0972ca */ /* 0x000fe200000e0000 */
[----:B------:R-:W-:Y:S02]  /*6ac0*/  UIMAD.WIDE.U32 UR4, UR59, UR63, URZ ;  /* 0x0000003f3b0472a5 */ /* 0x000fe4000f8e00ff */
[----:B------:R-:W-:Y:S02]  /*6ad0*/  UIMAD.WIDE.U32 UR10, UR36, UR63, URZ ;  /* 0x0000003f240a72a5 */ /* 0x000fe4000f8e00ff */
[----:B------:R-:W-:Y:S02]  /*6ae0*/  UISETP.NE.AND UP0, UPT, UR62, 0x1, UPT ;  /* 0x000000013e00788c */ /* 0x000fe4000bf05270 */
[----:B------:R-:W-:Y:S02]  /*6af0*/  UISETP.NE.AND UP1, UPT, UR48, 0x1, UPT ;  /* 0x000000013000788c */ /* 0x000fe4000bf25270 */
[----:B------:R-:W-:Y:S04]  /*6b00*/  UISETP.NE.AND UP2, UPT, UR39, 0x1, UPT ;  /* 0x000000012700788c */ /* 0x000fe8000bf45270 */
[----:B------:R-:W-:Y:S02]  /*6b10*/  UIMAD.WIDE.U32 UR6, UR9, UR60, URZ ;  /* 0x0000003c090672a5 */ /* 0x000fe4000f8e00ff */
[----:B------:R-:W-:Y:S01]  /*6b20*/  UIMAD.WIDE.U32 UR12, UR37, UR60, URZ ;  /* 0x0000003c250c72a5 */ /* 0x000fe2000f8e00ff */
[----:B------:R-:W-:Y:S02]  /*6b30*/  UMOV UR4, UR5 ;  /* 0x0000000500047c82 */ /* 0x000fe40008000000 */
[----:B-1----:R-:W-:Y:S02]  /*6b40*/  USHF.R.U32.HI UR8, URZ, UR14, UR4 ;  /* 0x0000000eff087299 */ /* 0x002fe40008011604 */
[----:B------:R-:W-:Y:S01]  /*6b50*/  UMOV UR6, UR11 ;  /* 0x0000000b00067c82 */ /* 0x000fe20008000000 */
[----:B------:R-:W-:Y:S02]  /*6b60*/  UMOV UR4, UR7 ;  /* 0x0000000700047c82 */ /* 0x000fe40008000000 */
[----:B------:R-:W-:Y:S02]  /*6b70*/  USHF.R.U32.HI UR5, URZ, UR61, UR4 ;  /* 0x0000003dff057299 */ /* 0x000fe40008011604 */
[----:B------:R-:W-:Y:S02]  /*6b80*/  USEL UR4, UR59, UR8, !UP0 ;  /* 0x000000083b047287 */ /* 0x000fe4000c000000 */
[----:B------:R-:W-:Y:S02]  /*6b90*/  USHF.R.U32.HI UR8, URZ, UR14, UR6 ;  /* 0x0000000eff087299 */ /* 0x000fe40008011606 */
[----:B------:R-:W-:Y:S02]  /*6ba0*/  UIMAD.WIDE.U32 UR6, UR4, UR46, URZ ;  /* 0x0000002e040672a5 */ /* 0x000fe4000f8e00ff */
[----:B------:R-:W-:Y:S02]  /*6bb0*/  USEL UR9, UR9, UR5, !UP1 ;  /* 0x0000000509097287 */ /* 0x000fe4000c800000 */
[----:B------:R-:W-:Y:S02]  /*6bc0*/  USEL UR8, UR36, UR8, !UP0 ;  /* 0x0000000824087287 */ /* 0x000fe4000c000000 */
[----:B------:R-:W-:Y:S01]  /*6bd0*/  UIMAD.WIDE.U32 UR10, UR9, UR46, URZ ;  /* 0x0000002e090a72a5 */ /* 0x000fe2000f8e00ff */
[----:B------:R-:W-:Y:S01]  /*6be0*/  UMOV UR6, UR7 ;  /* 0x0000000700067c82 */ /* 0x000fe20008000000 */
[----:B------:R-:W-:Y:S01]  /*6bf0*/  UMOV UR5, UR13 ;  /* 0x0000000d00057c82 */ /* 0x000fe20008000000 */
[----:B------:R-:W-:Y:S02]  /*6c00*/  @UP2 USHF.R.U32.HI UR4, URZ, UR47, UR6 ;  /* 0x0000002fff042299 */ /* 0x000fe40008011606 */
[----:B------:R-:W-:Y:S02]  /*6c10*/  USHF.R.U32.HI UR5, URZ, UR61, UR5 ;  /* 0x0000003dff057299 */ /* 0x000fe40008011605 */
[----:B------:R-:W-:Y:S02]  /*6c20*/  UIMAD UR4, UR39, UR4, URZ ;  /* 0x00000004270472a4 */ /* 0x000fe4000f8e02ff */
[----:B------:R-:W-:Y:S02]  /*6c30*/  USEL UR5, UR37, UR5, !UP1 ;  /* 0x0000000525057287 */ /* 0x000fe4000c800000 */
[----:B------:R-:W-:Y:S01]  /*6c40*/  UISETP.GE.AND UP0, UPT, UR8, UR4, UPT ;  /* 0x000000040800728c */ /* 0x000fe2000bf06270 */
[----:B------:R-:W-:Y:S01]  /*6c50*/  UMOV UR6, UR11 ;  /* 0x0000000b00067c82 */ /* 0x000fe20008000000 */
[----:B------:R-:W-:Y:S02]  /*6c60*/  UIMAD.WIDE.U32 UR10, UR8, UR46, URZ ;  /* 0x0000002e080a72a5 */ /* 0x000fe4000f8e00ff */
[----:B------:R-:W-:Y:S04]  /*6c70*/  @UP2 USHF.R.U32.HI UR9, URZ, UR47, UR6 ;  /* 0x0000002fff092299 */ /* 0x000fe80008011606 */
[----:B------:R-:W-:Y:S01]  /*6c80*/  UIMAD UR6, UR39, UR9, URZ ;  /* 0x00000009270672a4 */ /* 0x000fe2000f8e02ff */
[----:B------:R-:W-:Y:S03]  /*6c90*/  UMOV UR4, UR11 ;  /* 0x0000000b00047c82 */ /* 0x000fe60008000000 */
[----:B------:R-:W-:Y:S02]  /*6ca0*/  UISETP.GE.OR UP0, UPT, UR5, UR6, UP0 ;  /* 0x000000060500728c */ /* 0x000fe40008706670 */
[----:B------:R-:W-:Y:S02]  /*6cb0*/  USHF.R.U32.HI UR4, URZ, UR47, UR4 ;  /* 0x0000002fff047299 */ /* 0x000fe40008011604 */
[----:B------:R-:W-:Y:S02]  /*6cc0*/  UIMAD.WIDE.U32 UR6, UR5, UR46, URZ ;  /* 0x0000002e050672a5 */ /* 0x000fe4000f8e00ff */
[----:B------:R-:W-:Y:S02]  /*6cd0*/  USEL UR11, UR8, UR4, !UP2 ;  /* 0x00000004080b7287 */ /* 0x000fe4000d000000 */
[----:B------:R-:W-:Y:S02]  /*6ce0*/  UIADD3 UR6, UPT, UPT, -UR5, URZ, URZ ;  /* 0x000000ff05067290 */ /* 0x000fe4000fffe1ff */
[----:B------:R-:W-:Y:S02]  /*6cf0*/  UIADD3 UR10, UPT, UPT, -UR11, URZ, URZ ;  /* 0x000000ff0b0a7290 */ /* 0x000fe4000fffe1ff */
[----:B------:R-:W-:Y:S02]  /*6d00*/  UIMAD UR6, UR48, UR6, UR37 ;  /* 0x00000006300672a4 */ /* 0x000fe4000f8e0225 */
[----:B------:R-:W-:Y:S01]  /*6d10*/  UIMAD UR10, UR39, UR10, UR8 ;  /* 0x0000000a270a72a4 */ /* 0x000fe2000f8e0208 */
[----:B------:R-:W-:Y:S01]  /*6d20*/  @!UP0 UMOV UR4, UR7 ;  /* 0x0000000700048c82 */ /* 0x000fe20008000000 */
[----:B------:R-:W-:Y:S02]  /*6d30*/  UIADD3 UR7, UPT, UPT, -UR8, URZ, URZ ;  /* 0x000000ff08077290 */ /* 0x000fe4000fffe1ff */
[----:B------:R-:W-:Y:S04]  /*6d40*/  @!UP0 USHF.R.U32.HI UR4, URZ, UR47, UR4 ;  /* 0x0000002fff048299 */ /* 0x000fe80008011604 */
[----:B------:R-:W-:Y:S04]  /*6d50*/  @!UP0 USEL UR4, UR5, UR4, !UP2 ;  /* 0x0000000405048287 */ /* 0x000fe8000d000000 */
[----:B------:R-:W-:Y:S02]  /*6d60*/  @!UP0 UIMAD UR9, UR9, UR10, UR4 ;  /* 0x0000000a090982a4 */ /* 0x000fe4000f8e0204 */
[----:B------:R-:W-:Y:S02]  /*6d70*/  @!UP0 UIADD3 UR10, UPT, UPT, UR11, -UR4, URZ ;  /* 0x800000040b0a8290 */ /* 0x000fe4000fffe0ff */
[----:B------:R-:W-:Y:S02]  /*6d80*/  UIMAD UR4, UR62, UR7, UR36 ;  /* 0x000000073e0472a4 */ /* 0x000fe4000f8e0224 */
[----:B------:R-:W-:Y:S03]  /*6d90*/  @!UP0 UIMAD UR8, UR10, UR39, UR5 ;  /* 0x000000270a0882a4 */ /* 0x000fe6000f8e0205 */
[----:B------:R-:W-:Y:S02]  /*6da0*/  @!UP0 UMOV UR5, UR9 ;  /* 0x0000000900058c82 */ /* 0x000fe40008000000 */
[----:B------:R-:W-:Y:S02]  /*6db0*/  UIMAD UR37, UR5, UR48, UR6 ;  /* 0x00000030052572a4 */ /* 0x000fe4000f8e0206 */
[----:B------:R-:W-:Y:S11]  /*6dc0*/  UIMAD UR36, UR8, UR62, UR4 ;  /* 0x0000003e082472a4 */ /* 0x000ff6000f8e0204 */
[----:B------:R-:W-:Y:S01]  /*6dd0*/  @!UPT UIADD3 URZ, UPT, UPT, URZ, URZ, URZ ;  /* 0x000000fffffff290 */ /* 0x000fe2000fffe0ff */
.L_x_99:
[----:B------:R-:W1:Y:S01]  /*6de0*/  LDCU UR16, c[0x0][0x388] ;  /* 0x00007100ff1077ac */ /* 0x000e620008000800 */
[----:B------:R-:W-:Y:S01]  /*6df0*/  R2UR UR6, R2 ;  /* 0x00000000020672ca */ /* 0x000fe200000e0000 */
[----:B------:R-:W-:Y:S01]  /*6e00*/  IMAD.U32 R4, RZ, RZ, UR22 ;  /* 0x00000016ff047e24 */ /* 0x000fe2000f8e00ff */
[----:B------:R-:W-:Y:S01]  /*6e10*/  LEA R2, R36, UR49, 0x2 ;  /* 0x0000003124027c11 */ /* 0x000fe2000f8e10ff */
[----:B------:R-:W2:Y:S01]  /*6e20*/  LDCU UR11, c[0x0][0x38c] ;  /* 0x00007180ff0b77ac */ /* 0x000ea20008000800 */
[----:B------:R-:W-:Y:S02]  /*6e30*/  IABS R0, R0 ;  /* 0x0000000000007213 */ /* 0x000fe40000000000 */
[----:B------:R-:W-:Y:S01]  /*6e40*/  IABS R4, R4 ;  /* 0x0000000400047213 */ /* 0x000fe20000000000 */
[----:B------:R-:W-:Y:S01]  /*6e50*/  USHF.L.U32 UR42, UR29, 0x7, URZ ;  /* 0x000000071d2a7899 */ /* 0x000fe200080006ff */
[----:B------:R-:W5:Y:S01]  /*6e60*/  LDL R2, [R2] ;  /* 0x0000000002027983 */ /* 0x000f620000100800 */
[----:B------:R-:W-:Y:S01]  /*6e70*/  IMAD.MOV R0, RZ, RZ, -R0 ;  /* 0x000000ffff007224 */ /* 0x000fe200078e0a00 */
[----:B------:R-:W-:Y:S02]  /*6e80*/  R2UR UR9, R4 ;  /* 0x00000000040972ca */ /* 0x000fe400000e0000 */
[----:B------:R-:W-:Y:S01]  /*6e90*/  R2UR UR17, R110 ;  /* 0x000000006e1172ca */ /* 0x000fe200000e0000 */
[----:B------:R-:W3:Y:S10]  /*6ea0*/  I2F.RP R6, UR6 ;  /* 0x0000000600067d06 */ /* 0x000ef40008209400 */
[----:B---3--:R-:W3:Y:S02]  /*6eb0*/  MUFU.RCP R3, R6 ;  /* 0x0000000600037308 */ /* 0x008ee40000001000 */
[----:B---3--:R-:W-:Y:S08]  /*6ec0*/  VIADD R5, R3, 0xffffffe ;  /* 0x0ffffffe03057836 */ /* 0x008ff00000000000 */
[----:B------:R-:W3:Y:S02]  /*6ed0*/  F2I.FTZ.U32.TRUNC.NTZ R3, R5 ;  /* 0x0000000500037305 */ /* 0x000ee4000021f000 */
[----:B---3--:R-:W-:Y:S01]  /*6ee0*/  R2UR UR5, R3 ;  /* 0x00000000030572ca */ /* 0x008fe200000e0000 */
[----:B-1----:R-:W-:Y:S05]  /*6ef0*/  IMAD.U32 R3, RZ, RZ, UR16 ;  /* 0x00000010ff037e24 */ /* 0x002fea000f8e00ff */
[----:B------:R-:W-:Y:S04]  /*6f00*/  IABS R3, R3 ;  /* 0x0000000300037213 */ /* 0x000fe80000000000 */
[----:B------:R-:W-:Y:S03]  /*6f10*/  R2UR UR7, R3 ;  /* 0x00000000030772ca */ /* 0x000fe600000e0000 */
[----:B------:R-:W-:Y:S04]  /*6f20*/  UIADD3 UR4, UPT, UPT, URZ, -UR5, URZ ;  /* 0x80000005ff047290 */ /* 0x000fe8000fffe0ff */
[----:B------:R-:W-:Y:S03]  /*6f30*/  UIMAD UR8, UR4, UR6, URZ ;  /* 0x00000006040872a4 */ /* 0x000fe6000f8e02ff */
[----:B------:R-:W-:Y:S02]  /*6f40*/  UMOV UR4, URZ ;  /* 0x000000ff00047c82 */ /* 0x000fe40008000000 */
[----:B------:R-:W-:Y:S01]  /*6f50*/  UIMAD.WIDE.U32 UR4, UR5, UR8, UR4 ;  /* 0x00000008050472a5 */ /* 0x000fe2000f8e0004 */
[----:B------:R-:W1:Y:S01]  /*6f60*/  I2F.RP R4, UR7 ;  /* 0x0000000700047d06 */ /* 0x000e620008209400 */
[----:B------:R-:W-:Y:S05]  /*6f70*/  R2UR UR8, R0 ;  /* 0x00000000000872ca */ /* 0x000fea00000e0000 */
[----:B------:R-:W-:Y:S02]  /*6f80*/  UMOV UR4, UR5 ;  /* 0x0000000500047c82 */ /* 0x000fe40008000000 */
[----:B------:R-:W-:Y:S02]  /*6f90*/  UIMAD.WIDE.U32 UR4, UR4, UR9, URZ ;  /* 0x00000009040472a5 */ /* 0x000fe4000f8e00ff */
[----:B-1----:R-:W1:Y:S05]  /*6fa0*/  MUFU.RCP R0, R4 ;  /* 0x0000000400007308 */ /* 0x002e6a0000001000 */
[----:B------:R-:W-:Y:S02]  /*6fb0*/  UMOV UR43, UR5 ;  /* 0x00000005002b7c82 */ /* 0x000fe40008000000 */
[----:B------:R-:W-:Y:S04]  /*6fc0*/  UIMAD UR4, UR43, UR8, UR9 ;  /* 0x000000082b0472a4 */ /* 0x000fe8000f8e0209 */
[----:B------:R-:W-:Y:S01]  /*6fd0*/  UISETP.GT.U32.AND UP0, UPT, UR6, UR4, UPT ;  /* 0x000000040600728c */ /* 0x000fe2000bf04070 */
[----:B-1----:R-:W-:Y:S10]  /*6fe0*/  VIADD R3, R0, 0xffffffe ;  /* 0x0ffffffe00037836 */ /* 0x002ff40000000000 */
[----:B------:R-:W-:Y:S02]  /*6ff0*/  @!UP0 UIADD3 UR4, UPT, UPT, UR4, -UR6, URZ ;  /* 0x8000000604048290 */ /* 0x000fe4000fffe0ff */
[----:B------:R-:W-:Y:S01]  /*7000*/  @!UP0 UIADD3 UR43, UPT, UPT, UR43, 0x1, URZ ;  /* 0x000000012b2b8890 */ /* 0x000fe2000fffe0ff */
[----:B------:R-:W1:Y:S01]  /*7010*/  F2I.FTZ.U32.TRUNC.NTZ R0, R3 ;  /* 0x0000000300007305 */ /* 0x000e62000021f000 */
[----:B------:R-:W-:Y:S02]  /*7020*/  UISETP.GE.U32.AND UP2, UPT, UR4, UR6, UPT ;  /* 0x000000060400728c */ /* 0x000fe4000bf46070 */
[----:B------:R-:W-:Y:S02]  /*7030*/  ULOP3.LUT UR4, UR22, UR56, URZ, 0x3c, !UPT ;  /* 0x0000003816047292 */ /* 0x000fe4000f8e3cff */
[----:B------:R-:W-:Y:S02]  /*7040*/  UISETP.NE.AND UP0, UPT, UR56, URZ, UPT ;  /* 0x000000ff3800728c */ /* 0x000fe4000bf05270 */
[----:B------:R-:W-:Y:S05]  /*7050*/  UISETP.GE.AND UP1, UPT, UR4, URZ, UPT ;  /* 0x000000ff0400728c */ /* 0x000fea000bf26270 */
[----:B------:R-:W-:Y:S01]  /*7060*/  @UP2 UIADD3 UR43, UPT, UPT, UR43, 0x1, URZ ;  /* 0x000000012b2b2890 */ /* 0x000fe2000fffe0ff */
[----:B-1----:R-:W-:Y:S05]  /*7070*/  R2UR UR5, R0 ;  /* 0x00000000000572ca */ /* 0x002fea00000e0000 */
[----:B------:R-:W-:Y:S02]  /*7080*/  @!UP1 UIADD3 UR43, UPT, UPT, -UR43, URZ, URZ ;  /* 0x000000ff2b2b9290 */ /* 0x000fe4000fffe1ff */
[----:B------:R-:W-:Y:S06]  /*7090*/  @!UP0 ULOP3.LUT UR43, URZ, UR56, URZ, 0x33, !UPT ;  /* 0x00000038ff2b8292 */ /* 0x000fec000f8e33ff */
[----:B------:R-:W-:Y:S01]  /*70a0*/  IMAD.U32 R0, RZ, RZ, UR43 ;  /* 0x0000002bff007e24 */ /* 0x000fe2000f8e00ff */
[----:B------:R-:W-:Y:S04]  /*70b0*/  UIADD3 UR4, UPT, UPT, URZ, -UR5, URZ ;  /* 0x80000005ff047290 */ /* 0x000fe8000fffe0ff */
[----:B------:R-:W-:Y:S01]  /*70c0*/  IABS R0, R0 ;  /* 0x0000000000007213 */ /* 0x000fe20000000000 */
[----:B------:R-:W-:Y:S03]  /*70d0*/  UIMAD UR6, UR4, UR7, URZ ;  /* 0x00000007040672a4 */ /* 0x000fe6000f8e02ff */
[----:B------:R-:W-:Y:S01]  /*70e0*/  R2UR UR8, R0 ;  /* 0x00000000000872ca */ /* 0x000fe200000e0000 */
[----:B------:R-:W-:Y:S01]  /*70f0*/  UMOV UR4, URZ ;  /* 0x000000ff00047c82 */ /* 0x000fe20008000000 */
[----:B--2---:R-:W-:Y:S01]  /*7100*/  IMAD.U32 R0, RZ, RZ, UR11 ;  /* 0x0000000bff007e24 */ /* 0x004fe2000f8e00ff */
[----:B------:R-:W-:Y:S04]  /*7110*/  UIMAD.WIDE.U32 UR4, UR5, UR6, UR4 ;  /* 0x00000006050472a5 */ /* 0x000fe8000f8e0004 */
[----:B------:R-:W-:Y:S03]  /*7120*/  IABS R5, R0 ;  /* 0x0000000000057213 */ /* 0x000fe60000000000 */
[----:B------:R-:W-:Y:S01]  /*7130*/  UMOV UR4, UR5 ;  /* 0x0000000500047c82 */ /* 0x000fe20008000000 */
[----:B------:R-:W1:Y:S02]  /*7140*/  I2F.RP R0, R5 ;  /* 0x0000000500007306 */ /* 0x000e640000209400 */
[----:B------:R-:W-:Y:S07]  /*7150*/  UIMAD.WIDE.U32 UR4, UR4, UR8, URZ ;  /* 0x00000008040472a5 */ /* 0x000fee000f8e00ff */
[----:B------:R-:W-:Y:S02]  /*7160*/  UMOV UR44, UR5 ;  /* 0x00000005002c7c82 */ /* 0x000fe40008000000 */
[----:B------:R-:W-:Y:S04]  /*7170*/  UIADD3 UR4, UPT, UPT, -UR44, URZ, URZ ;  /* 0x000000ff2c047290 */ /* 0x000fe8000fffe1ff */
[----:B------:R-:W-:Y:S01]  /*7180*/  UIMAD UR4, UR7, UR4, UR8 ;  /* 0x00000004070472a4 */ /* 0x000fe2000f8e0208 */
[----:B-1----:R-:W1:Y:S03]  /*7190*/  MUFU.RCP R0, R0 ;  /* 0x0000000000007308 */ /* 0x002e660000001000 */
[----:B------:R-:W-:Y:S11]  /*71a0*/  UISETP.GT.U32.AND UP0, UPT, UR7, UR4, UPT ;  /* 0x000000040700728c */ /* 0x000ff6000bf04070 */
[----:B------:R-:W-:Y:S02]  /*71b0*/  @!UP0 UIADD3 UR4, UPT, UPT, UR4, -UR7, URZ ;  /* 0x8000000704048290 */ /* 0x000fe4000fffe0ff */
[----:B------:R-:W-:Y:S01]  /*71c0*/  @!UP0 UIADD3 UR44, UPT, UPT, UR44, 0x1, URZ ;  /* 0x000000012c2c8890 */ /* 0x000fe2000fffe0ff */
[----:B-1----:R-:W-:Y:S01]  /*71d0*/  VIADD R6, R0, 0xffffffe ;  /* 0x0ffffffe00067836 */ /* 0x002fe20000000000 */
[----:B------:R-:W-:Y:S02]  /*71e0*/  UISETP.GE.U32.AND UP1, UPT, UR4, UR7, UPT ;  /* 0x000000070400728c */ /* 0x000fe4000bf26070 */
[----:B------:R-:W-:Y:S01]  /*71f0*/  ULOP3.LUT UR4, UR43, UR16, URZ, 0x3c, !UPT ;  /* 0x000000102b047292 */ /* 0x000fe2000f8e3cff */
[----:B------:R-:W1:Y:S03]  /*7200*/  F2I.FTZ.U32.TRUNC.NTZ R7, R6 ;  /* 0x0000000600077305 */ /* 0x000e66000021f000 */
[----:B------:R-:W-:Y:S05]  /*7210*/  UISETP.GE.AND UP0, UPT, UR4, URZ, UPT ;  /* 0x000000ff0400728c */ /* 0x000fea000bf06270 */
[----:B------:R-:W-:Y:S02]  /*7220*/  @UP1 UIADD3 UR44, UPT, UPT, UR44, 0x1, URZ ;  /* 0x000000012c2c1890 */ /* 0x000fe4000fffe0ff */
[----:B------:R-:W-:Y:S04]  /*7230*/  UISETP.NE.AND UP1, UPT, UR16, URZ, UPT ;  /* 0x000000ff1000728c */ /* 0x000fe8000bf25270 */
[----:B------:R-:W-:Y:S01]  /*7240*/  @!UP0 UIADD3 UR44, UPT, UPT, -UR44, URZ, URZ ;  /* 0x000000ff2c2c8290 */ /* 0x000fe2000fffe1ff */
[--C-:B-1----:R-:W-:Y:S02]  /*7250*/  IMAD.MOV R4, RZ, RZ, -R7.reuse ;  /* 0x000000ffff047224 */ /* 0x102fe400078e0a07 */
[----:B------:R-:W-:Y:S02]  /*7260*/  IMAD.MOV.U32 R6, RZ, RZ, RZ ;  /* 0x000000ffff067224 */ /* 0x000fe400078e00ff */
[----:B------:R-:W-:Y:S02]  /*7270*/  IMAD R3, R4, R5, RZ ;  /* 0x0000000504037224 */ /* 0x000fe400078e02ff */
[----:B------:R-:W-:Y:S02]  /*7280*/  @!UP1 ULOP3.LUT UR44, URZ, UR16, URZ, 0x33, !UPT ;  /* 0x00000010ff2c9292 */ /* 0x000fe4000f8e33ff */
[----:B------:R-:W-:Y:S01]  /*7290*/  UISETP.NE.AND UP1, UPT, UR38, 0x1, UPT ;  /* 0x000000012600788c */ /* 0x000fe2000bf25270 */
[----:B------:R-:W-:Y:S04]  /*72a0*/  IMAD.HI.U32 R7, R7, R3, R6 ;  /* 0x0000000307077227 */ /* 0x000fe800078e0006 */
[----:B------:R-:W-:Y:S05]  /*72b0*/  IMAD.U32 R0, RZ, RZ, UR44 ;  /* 0x0000002cff007e24 */ /* 0x000fea000f8e00ff */
[----:B------:R-:W-:Y:S01]  /*72c0*/  IABS R0, R0 ;  /* 0x0000000000007213 */ /* 0x000fe20000000000 */
[----:B------:R-:W1:Y:S04]  /*72d0*/  @!UP1 LDCU.128 UR12, c[0x0][0xc10] ;  /* 0x00018200ff0c97ac */ /* 0x000e680008000c00 */
[----:B------:R-:W-:Y:S01]  /*72e0*/  IMAD.HI.U32 R7, R7, R0, RZ ;  /* 0x0000000007077227 */ /* 0x000fe200078e00ff */
[----:B------:R-:W2:Y:S03]  /*72f0*/  @!UP1 LDCU UR10, c[0x0][0xc20] ;  /* 0x00018400ff0a97ac */ /* 0x000ea60008000800 */
[----:B------:R-:W-:Y:S01]  /*7300*/  IMAD.MOV R3, RZ, RZ, -R7 ;  /* 0x000000ffff037224 */ /* 0x000fe200078e0a07 */
[----:B------:R-:W3:Y:S03]  /*7310*/  @!UP1 LDCU UR5, c[0x0][0xc0c] ;  /* 0x00018180ff0597ac */ /* 0x000ee60008000800 */
[C---:B------:R-:W-:Y:S01]  /*7320*/  IMAD R0, R5.reuse, R3, R0 ;  /* 0x0000000305007224 */ /* 0x040fe200078e0200 */
[----:B-1----:R-:W-:Y:S04]  /*7330*/  UIMAD.WIDE.U32 UR6, UR36, UR15, URZ ;  /* 0x0000000f240672a5 */ /* 0x002fe8000f8e00ff */
[----:B------:R-:W-:Y:S01]  /*7340*/  ISETP.GT.U32.AND P1, PT, R5, R0, PT ;  /* 0x000000000500720c */ /* 0x000fe20003f24070 */
[----:B------:R-:W-:Y:S02]  /*7350*/  UIMAD.WIDE.U32 UR8, UR37, UR12, URZ ;  /* 0x0000000c250872a5 */ /* 0x000fe4000f8e00ff */
[----:B------:R-:W-:Y:S02]  /*7360*/  @!UP1 UISETP.NE.AND UP0, UPT, UR14, 0x1, UPT ;  /* 0x000000010e00988c */ /* 0x000fe4000bf05270 */
[----:B------:R-:W-:Y:S01]  /*7370*/  ULOP3.LUT UR8, UR44, UR11, URZ, 0x3c, !UPT ;  /* 0x0000000b2c087292 */ /* 0x000fe2000f8e3cff */
[----:B------:R-:W-:Y:S02]  /*7380*/  @!UP1 UMOV UR6, UR7 ;  /* 0x0000000700069c82 */ /* 0x000fe40008000000 */
[----:B------:R-:W-:Y:S01]  /*7390*/  @!UP1 UMOV UR4, UR9 ;  /* 0x0000000900049c82 */ /* 0x000fe20008000000 */
[----:B--2---:R-:W-:Y:S02]  /*73a0*/  @!UP1 USHF.R.U32.HI UR6, URZ, UR10, UR6 ;  /* 0x0000000aff069299 */ /* 0x004fe40008011606 */
[----:B---3--:R-:W-:Y:S02]  /*73b0*/  @!UP1 UISETP.NE.AND UP2, UPT, UR5, 0x1, UPT ;  /* 0x000000010500988c */ /* 0x008fe4000bf45270 */
[----:B------:R-:W-:Y:S01]  /*73c0*/  @!UP1 USEL UR6, UR36, UR6, !UP0 ;  /* 0x0000000624069287 */ /* 0x000fe2000c000000 */
[----:B------:R-:W-:Y:S01]  /*73d0*/  @!P1 IMAD.IADD R0, R0, 0x1, -R5 ;  /* 0x0000000100009824 */ /* 0x000fe200078e0a05 */
[----:B------:R-:W-:Y:S01]  /*73e0*/  UISETP.GE.AND UP0, UPT, UR8, URZ, UPT ;  /* 0x000000ff0800728c */ /* 0x000fe2000bf06270 */
[----:B------:R-:W-:Y:S01]  /*73f0*/  @!P1 VIADD R7, R7, 0x1 ;  /* 0x0000000107079836 */ /* 0x000fe20000000000 */
[----:B------:R-:W-:Y:S02]  /*7400*/  @!UP1 USHF.R.U32.HI UR4, URZ, UR13, UR4 ;  /* 0x0000000dff049299 */ /* 0x000fe40008011604 */
[----:B------:R-:W-:Y:S02]  /*7410*/  ISETP.GE.U32.AND P2, PT, R0, R5, PT ;  /* 0x000000050000720c */ /* 0x000fe40003f46070 */
[----:B------:R-:W-:Y:S01]  /*7420*/  @!UP1 USEL UR7, UR37, UR4, !UP2 ;  /* 0x0000000425079287 */ /* 0x000fe2000d000000 */
[----:B------:R-:W-:Y:S01]  /*7430*/  @P0 SHF.R.U32.HI R0, RZ, 0x10, R81 ;  /* 0x00000010ff000819 */ /* 0x000fe20000011651 */
[----:B------:R-:W-:Y:S02]  /*7440*/  UISETP.NE.AND UP2, UPT, UR11, URZ, UPT ;  /* 0x000000ff0b00728c */ /* 0x000fe4000bf45270 */
[----:B------:R-:W-:Y:S01]  /*7450*/  @!UP1 UIADD3 UR4, UPT, UPT, -UR7, UR6, URZ ;  /* 0x0000000607049290 */ /* 0x000fe2000fffe1ff */
[----:B------:R-:W-:Y:S01]  /*7460*/  @P0 R2UR UR17, R0 ;  /* 0x00000000001102ca */ /* 0x000fe200000e0000 */
[----:B------:R-:W-:Y:S02]  /*7470*/  @!UP1 UIADD3 UR6, UPT, UPT, UR7, -UR6, URZ ;  /* 0x8000000607069290 */ /* 0x000fe4000fffe0ff */
[----:B------:R-:W-:Y:S02]  /*7480*/  @!UP1 UIMAD UR37, UR4, UR5, UR37 ;  /* 0x00000005042592a4 */ /* 0x000fe4000f8e0225 */
[----:B------:R-:W-:Y:S01]  /*7490*/  UIADD3 UR4, UPT, UPT, -UR43, URZ, URZ ;  /* 0x000000ff2b047290 */ /* 0x000fe2000fffe1ff */
[----:B------:R-:W-:Y:S01]  /*74a0*/  @P2 VIADD R7, R7, 0x1 ;  /* 0x0000000107072836 */ /* 0x000fe20000000000 */
[----:B------:R-:W-:Y:S02]  /*74b0*/  @!UP1 UIMAD UR36, UR6, UR14, UR36 ;  /* 0x0000000e062492a4 */ /* 0x000fe4000f8e0224 */
[----:B------:R-:W-:Y:S02]  /*74c0*/  UIMAD UR5, UR56, UR4, UR22 ;  /* 0x00000004380572a4 */ /* 0x000fe4000f8e0216 */
[----:B------:R-:W-:Y:S01]  /*74d0*/  UIADD3 UR4, UPT, UPT, -UR44, URZ, URZ ;  /* 0x000000ff2c047290 */ /* 0x000fe2000fffe1ff */
[----:B------:R-:W-:Y:S01]  /*74e0*/  R2UR UR45, R7 ;  /* 0x00000000072d72ca */ /* 0x000fe200000e0000 */
[----:B------:R-:W-:Y:S01]  /*74f0*/  USHF.L.U32 UR54, UR5, 0x6, URZ ;  /* 0x0000000605367899 */ /* 0x000fe200080006ff */
[----:B------:R-:W-:Y:S01]  /*7500*/  IMAD.U32 R110, RZ, RZ, UR17 ;  /* 0x00000011ff6e7e24 */ /* 0x000fe2000f8e00ff */
[----:B------:R-:W-:Y:S02]  /*7510*/  UIADD3 UR17, UPT, UPT, UR52, 0x200, URZ ;  /* 0x0000020034117890 */ /* 0x000fe4000fffe0ff */
[----:B------:R-:W-:Y:S08]  /*7520*/  UIMAD UR43, UR16, UR4, UR43 ;  /* 0x00000004102b72a4 */ /* 0x000ff0000f8e022b */
[----:B------:R-:W-:Y:S02]  /*7530*/  @!UP0 UIADD3 UR45, UPT, UPT, -UR45, URZ, URZ ;  /* 0x000000ff2d2d8290 */ /* 0x000fe4000fffe1ff */
[----:B------:R-:W-:Y:S02]  /*7540*/  ULOP3.LUT UP0, URZ, UR17, 0x1b0, URZ, 0xc0, !UPT ;  /* 0x000001b011ff7892 */ /* 0x000fe4000f80c0ff */
[----:B------:R-:W-:Y:S04]  /*7550*/  @!UP2 ULOP3.LUT UR45, URZ, UR11, URZ, 0x33, !UPT ;  /* 0x0000000bff2da292 */ /* 0x000fe8000f8e33ff */
[----:B------:R-:W-:Y:S04]  /*7560*/  UIADD3 UR6, UPT, UPT, -UR45, URZ, URZ ;  /* 0x000000ff2d067290 */ /* 0x000fe8000fffe1ff */
[----:B------:R-:W-:Y:S01]  /*7570*/  UIMAD UR44, UR11, UR6, UR44 ;  /* 0x000000060b2c72a4 */ /* 0x000fe2000f8e022c */
[----:B------:R-:W-:Y:S11]  /*7580*/  BRA.U !UP0, `(.L_x_100) ;  /* 0x00000001087c7547 */ /* 0x000ff6000b800000 */
[----:B------:R-:W1:Y:S01]  /*7590*/  LDCU.64 UR8, c[0x4][0x80] ;  /* 0x01001000ff0877ac */ /* 0x000e620008000a00 */
[----:B------:R-:W-:Y:S01]  /*75a0*/  MOV R16, 0x0 ;  /* 0x0000000000107802 */ /* 0x000fe20000000f00 */
[----:B------:R-:W-:Y:S02]  /*75b0*/  HFMA2 R12, -RZ, RZ, 0, 5.9604644775390625e-08 ;  /* 0x00000001ff0c7431 */ /* 0x000fe400000001ff */
[----:B------:R-:W-:Y:S01]  /*75c0*/  IMAD.MOV.U32 R8, RZ, RZ, 0x70 ;  /* 0x00000070ff087424 */ /* 0x000fe200078e00ff */
[----:B------:R2:W3:Y:S01]  /*75d0*/  LDC.64 R14, c[0x4][R16] ;  /* 0x01000000100e7b82 */ /* 0x0004e20000000a00 */
[----:B------:R-:W4:Y:S01]  /*75e0*/  LDCU.64 UR6, c[0x4][0x88] ;  /* 0x01001100ff0677ac */ /* 0x000f220008000a00 */
[----:B------:R-:W-:Y:S01]  /*75f0*/  IMAD.MOV.U32 R13, RZ, RZ, RZ ;  /* 0x000000ffff0d7224 */ /* 0x000fe200078e00ff */
[----:B------:R-:W2:Y:S01]  /*7600*/  LDCU.64 UR4, c[0x4][0x8] ;  /* 0x01000100ff0477ac */ /* 0x000ea20008000a00 */
[----:B-1----:R-:W-:Y:S01]  /*7610*/  MOV R5, UR9 ;  /* 0x0000000900057c02 */ /* 0x002fe20008000f00 */
[----:B------:R-:W-:Y:S01]  /*7620*/  IMAD.U32 R4, RZ, RZ, UR8 ;  /* 0x00000008ff047e24 */ /* 0x000fe2000f8e00ff */
[----:B----4-:R-:W-:Y:S01]  /*7630*/  MOV R7, UR7 ;  /* 0x0000000700077c02 */ /* 0x010fe20008000f00 */
[----:B------:R-:W-:Y:S01]  /*7640*/  IMAD.U32 R6, RZ, RZ, UR6 ;  /* 0x00000006ff067e24 */ /* 0x000fe2000f8e00ff */
[----:B--2---:R-:W-:Y:S01]  /*7650*/  MOV R11, UR5 ;  /* 0x00000005000b7c02 */ /* 0x004fe20008000f00 */
[----:B------:R-:W-:Y:S02]  /*7660*/  IMAD.U32 R10, RZ, RZ, UR4 ;  /* 0x00000004ff0a7e24 */ /* 0x000fe4000f8e00ff */
[----:B------:R-:W-:Y:S07]  /*7670*/  LEPC R20, `(.L_x_101) ;  /* 0x000000001014794e */ /* 0x000fee0000000000 */
[----:B---3-5:R-:W-:Y:S05]  /*7680*/  CALL.ABS.NOINC R14 ;  /* 0x000000000e007343 */ /* 0x028fea0003c00000 */
.L_x_101:
[----:B------:R-:W1:Y:S01]  /*7690*/  LDCU.64 UR8, c[0x4][0x80] ;  /* 0x01001000ff0877ac */ /* 0x000e620008000a00 */
[----:B------:R-:W2:Y:S01]  /*76a0*/  LDC.64 R16, c[0x4][R16] ;  /* 0x0100000010107b82 */ /* 0x000ea20000000a00 */
[----:B------:R-:W-:Y:S02]  /*76b0*/  HFMA2 R12, -RZ, RZ, 0, 5.9604644775390625e-08 ;  /* 0x00000001ff0c7431 */ /* 0x000fe400000001ff */
[----:B------:R-:W-:Y:S02]  /*76c0*/  IMAD.MOV.U32 R8, RZ, RZ, 0x70 ;  /* 0x00000070ff087424 */ /* 0x000fe400078e00ff */
[----:B------:R-:W-:Y:S01]  /*76d0*/  IMAD.MOV.U32 R13, RZ, RZ, RZ ;  /* 0x000000ffff0d7224 */ /* 0x000fe200078e00ff */
[----:B------:R-:W3:Y:S01]  /*76e0*/  LDCU.64 UR6, c[0x4][0x88] ;  /* 0x01001100ff0677ac */ /* 0x000ee20008000a00 */
[----:B------:R-:W4:Y:S01]  /*76f0*/  LDCU.64 UR4, c[0x4][0x8] ;  /* 0x01000100ff0477ac */ /* 0x000f220008000a00 */
[----:B-1----:R-:W-:Y:S02]  /*7700*/  MOV R4, UR8 ;  /* 0x0000000800047c02 */ /* 0x002fe40008000f00 */
[----:B------:R-:W-:Y:S02]  /*7710*/  MOV R5, UR9 ;  /* 0x0000000900057c02 */ /* 0x000fe40008000f00 */
[----:B---3--:R-:W-:Y:S01]  /*7720*/  MOV R7, UR7 ;  /* 0x0000000700077c02 */ /* 0x008fe20008000f00 */
[----:B------:R-:W-:Y:S01]  /*7730*/  IMAD.U32 R6, RZ, RZ, UR6 ;  /* 0x00000006ff067e24 */ /* 0x000fe2000f8e00ff */
[----:B----4-:R-:W-:Y:S01]  /*7740*/  MOV R11, UR5 ;  /* 0x00000005000b7c02 */ /* 0x010fe20008000f00 */
[----:B------:R-:W-:Y:S02]  /*7750*/  IMAD.U32 R10, RZ, RZ, UR4 ;  /* 0x00000004ff0a7e24 */ /* 0x000fe4000f8e00ff */
[----:B------:R-:W-:Y:S07]  /*7760*/  LEPC R20, `(.L_x_100) ;  /* 0x000000001014794e */ /* 0x000fee0000000000 */
[----:B--2---:R-:W-:Y:S05]  /*7770*/  CALL.ABS.NOINC R16 ;  /* 0x0000000010007343 */ /* 0x004fea0003c00000 */
.L_x_100:
[----:B------:R-:W-:Y:S02]  /*7780*/  R2UR UR4, R98 ;  /* 0x00000000620472ca */ /* 0x000fe400000e0000 */
[----:B------:R-:W-:Y:S02]  /*7790*/  R2UR UR7, R94 ;  /* 0x000000005e0772ca */ /* 0x000fe400000e0000 */
[----:B------:R-:W-:Y:S02]  /*77a0*/  R2UR UR6, R93 ;  /* 0x000000005d0672ca */ /* 0x000fe400000e0000 */
[----:B------:R-:W-:Y:S04]  /*77b0*/  ISETP.NE.U32.AND P3, PT, R78, RZ, PT ;  /* 0x000000ff4e00720c */ /* 0x000fe80003f65070 */
[----:B------:R-:W-:Y:S03]  /*77c0*/  ISETP.NE.AND.EX P3, PT, R79, RZ, PT, P3 ;  /* 0x000000ff4f00720c */ /* 0x000fe60003f65330 */
[----:B------:R-:W-:Y:S01]  /*77d0*/  UISETP.NE.AND UP2, UPT, UR4, URZ, UPT ;  /* 0x000000ff0400728c */ /* 0x000fe2000bf45270 */
[----:B------:R-:W1:Y:S01]  /*77e0*/  LDCU.64 UR4, c[0x0][0x990] ;  /* 0x00013200ff0477ac */ /* 0x000e620008000a00 */
[----:B------:R-:W-:Y:S04]  /*77f0*/  ISETP.NE.U32.AND P2, PT, RZ, UR7, PT ;  /* 0x00000007ff007c0c */ /* 0x000fe8000bf45070 */
[----:B------:R-:W-:Y:S02]  /*7800*/  PLOP3.LUT P4, PT, PT, PT, UP2, 0x80, 0x8 ;  /* 0x000000000008781c */ /* 0x000fe40003f8f028 */
[----:B------:R-:W-:Y:S02]  /*7810*/  ISETP.NE.AND.EX P2, PT, RZ, UR6, PT, P2 ;  /* 0x00000006ff007c0c */ /* 0x000fe4000bf45320 */
[----:B------:R-:W-:Y:S01]  /*7820*/  P2R R111, PR, RZ, 0x10 ;  /* 0x00000010ff6f7803 */ /* 0x000fe20000000000 */
[----:B-1----:R-:W-:Y:S04]  /*7830*/  UISETP.NE.U32.AND UP0, UPT, UR4, URZ, UPT ;  /* 0x000000ff0400728c */ /* 0x002fe8000bf05070 */
[----:B------:R-:W-:Y:S02]  /*7840*/  UISETP.NE.AND.EX UP1, UPT, UR5, URZ, UPT, UP0 ;  /* 0x000000ff0500728c */ /* 0x000fe4000bf25300 */
[----:B------:R-:W-:Y:S02]  /*7850*/  UPLOP3.LUT UP0, UPT, UPT, UPT, UPT, 0x40, 0x4 ;  /* 0x000000000004789c */ /* 0x000fe40003f0e870 */
[----:B------:R-:W-:Y:S06]  /*7860*/  @UP2 UPLOP3.LUT UP0, UPT, UPT, UPT, UP1, 0x80, 0x8 ;  /* 0x000000000008289c */ /* 0x000fec0003f0f010 */
[----:B------:R-:W-:Y:S01]  /*7870*/  PLOP3.LUT P0, PT, PT, PT, UP0, 0x80, 0x8 ;  /* 0x000000000008781c */ /* 0x000fe20003f0f008 */
[----:B------:R-:W-:Y:S01]  /*7880*/  @!UPT UIADD3 URZ, UPT, UPT, URZ, URZ, URZ ;  /* 0x000000fffffff290 */ /* 0x000fe2000fffe0ff */
[----:B------:R-:W-:Y:S11]  /*7890*/  BRA.U !UP1, `(.L_x_102) ;  /* 0x0000000109447547 */ /* 0x000ff6000b800000 */
[----:B------:R-:W1:Y:S01]  /*78a0*/  LDCU.64 UR8, c[0x0][0x358] ;  /* 0x00006b00ff0877ac */ /* 0x000e620008000a00 */
[----:B------:R-:W-:Y:S01]  /*78b0*/  R2UR UR6, R94 ;  /* 0x000000005e0672ca */ /* 0x000fe200000e0000 */
[----:B------:R-:W-:Y:S01]  /*78c0*/  HFMA2 R91, -RZ, RZ, 0, 5.9604644775390625e-08 ;  /* 0x00000001ff5b7431 */ /* 0x000fe200000001ff */
[----:B------:R-:W-:Y:S01]  /*78d0*/  R2UR UR5, R93 ;  /* 0x000000005d0572ca */ /* 0x000fe200000e0000 */
[----:B------:R-:W-:Y:S10]  /*78e0*/  IMAD.MOV.U32 R0, RZ, RZ, 0x1 ;  /* 0x00000001ff007424 */ /* 0x000ff400078e00ff */
[----:B------:R-:W-:Y:S04]  /*78f0*/  UISETP.NE.U32.AND UP0, UPT, UR6, URZ, UPT ;  /* 0x000000ff0600728c */ /* 0x000fe8000bf05070 */
[----:B------:R-:W-:Y:S06]  /*7900*/  UISETP.NE.AND.EX UP0, UPT, UR5, URZ, UPT, UP0 ;  /* 0x000000ff0500728c */ /* 0x000fec000bf05300 */
[----:B------:R-:W-:Y:S05]  /*7910*/  PLOP3.LUT P1, PT, PT, PT, UP0, 0x80, 0x8 ;  /* 0x000000000008781c */ /* 0x000fea0003f2f008 */
[----:B------:R-:W2:Y:S01]  /*7920*/  @UP0 LDCU.64 UR6, c[0x0][0x988] ;  /* 0x00013100ff0607ac */ /* 0x000ea20008000a00 */
[----:B------:R-:W-:Y:S07]  /*7930*/  @UP0 UIMAD UR4, UR50, UR4, URZ ;  /* 0x00000004320402a4 */ /* 0x000fee000f8e02ff */
[----:B------:R-:W-:Y:S01]  /*7940*/  @!P1 PRMT R91, R0, 0x7610, R91 ;  /* 0x00007610005b9816 */ /* 0x000fe2000000005b */
[----:B--2---:R-:W-:Y:S06]  /*7950*/  @UP0 UIMAD.WIDE UR4, UR4, 0x4, UR6 ;  /* 0x00000004040408a5 */ /* 0x004fec000f8e0206 */
[----:B------:R-:W-:Y:S02]  /*7960*/  IMAD.U32 R4, RZ, RZ, UR4 ;  /* 0x00000004ff047e24 */ /* 0x000fe4000f8e00ff */
[----:B------:R-:W-:Y:S03]  /*7970*/  IMAD.U32 R5, RZ, RZ, UR5 ;  /* 0x00000005ff057e24 */ /* 0x000fe6000f8e00ff */
[----:B------:R-:W2:Y:S02]  /*7980*/  @!UP0 LDCU UR4, c[0x0][0x980] ;  /* 0x00013000ff0487ac */ /* 0x000ea40008000800 */
[----:B-1---5:R1:W5:Y:S02]  /*7990*/  @P1 LDG.E R41, desc[UR8][R4.64] ;  /* 0x0000000804291981 */ /* 0x022364000c1e1900 */
[----:B-12---:R-:W-:Y:S02]  /*79a0*/  @!P1 MOV R41, UR4 ;  /* 0x0000000400299c02 */ /* 0x006fe40008000f00 */
.L_x_102:
[----:B------:R-:W-:Y:S05]  /*79b0*/  @!P3 BRA `(.L_x_103) ;  /* 0x000000000024b947 */ /* 0x000fea0003800000 */
[----:B------:R-:W-:Y:S01]  /*79c0*/  ISETP.NE.U32.AND P1, PT, R76, RZ, PT ;  /* 0x000000ff4c00720c */ /* 0x000fe20003f25070 */
[----:B------:R-:W1:Y:S03]  /*79d0*/  LDCU.64 UR4, c[0x0][0x358] ;  /* 0x00006b00ff0477ac */ /* 0x000e660008000a00 */
[----:B------:R-:W-:Y:S11]  /*79e0*/  ISETP.NE.AND.EX P1, PT, R77, RZ, PT, P1 ;  /* 0x000000ff4d00720c */ /* 0x000ff60003f25310 */
[----:B------:R-:W-:Y:S02]  /*79f0*/  @!UPT UIADD3 URZ, UPT, UPT, URZ, URZ, URZ ;  /* 0x000000fffffff290 */ /* 0x000fe4000fffe0ff */
[----:B------:R-:W2:Y:S01]  /*7a00*/  @P1 LDC.64 R4, c[0x0][0x9a8] ;  /* 0x00026a00ff041b82 */ /* 0x000ea20000000a00 */
[----:B------:R-:W-:Y:S04]  /*7a10*/  @P1 IMAD R0, R78, UR50, RZ ;  /* 0x000000324e001c24 */ /* 0x000fe8000f8e02ff */
[----:B--2---:R-:W-:Y:S05]  /*7a20*/  @P1 IMAD.WIDE R4, R0, 0x4, R4 ;  /* 0x0000000400041825 */ /* 0x004fea00078e0204 */
[----:B-1---5:R1:W5:Y:S02]  /*7a30*/  @P1 LDG.E R38, desc[UR4][R4.64] ;  /* 0x0000000404261981 */ /* 0x022364000c1e1900 */
[----:B-1----:R-:W2:Y:S02]  /*7a40*/  @!P1 LDC R38, c[0x0][0x9a0] ;  /* 0x00026800ff269b82 */ /* 0x002ea40000000800 */
.L_x_103:
[----:B-----5:R-:W-:Y:S01]  /*7a50*/  FSETP.NEU.AND P1, PT, R41, RZ, PT ;  /* 0x000000ff2900720b */ /* 0x020fe20003f2d000 */
[----:B------:R-:W-:Y:S01]  /*7a60*/  ULOP3.LUT UR4, UR58, 0x1, URZ, 0x3c, !UPT ;  /* 0x000000013a047892 */ /* 0x000fe2000f8e3cff */
[----:B------:R-:W-:Y:S01]  /*7a70*/  SEL R3, RZ, 0xffffffff, P2 ;  /* 0xffffffffff037807 */ /* 0x000fe20001000000 */
[----:B------:R-:W-:Y:S01]  /*7a80*/  IMAD.U32 R113, RZ, RZ, UR53 ;  /* 0x00000035ff717e24 */ /* 0x000fe2000f8e00ff */
[----:B------:R-:W-:Y:S01]  /*7a90*/  @P4 LOP3.LUT P2, RZ, R91, 0xff, RZ, 0xc0, !PT ;  /* 0x000000ff5bff4812 */ /* 0x000fe2000784c0ff */
[----:B------:R-:W-:Y:S01]  /*7aa0*/  IMAD.SHL.U32 R105, R100, 0x10, RZ ;  /* 0x0000001064697824 */ /* 0x000fe200078e00ff */
[----:B------:R-:W-:Y:S01]  /*7ab0*/  @P4 SEL R6, RZ, 0xffffffff, P1 ;  /* 0xffffffffff064807 */ /* 0x000fe20000800000 */
[----:B------:R-:W-:Y:S01]  /*7ac0*/  IMAD.U32 R46, RZ, RZ, UR4 ;  /* 0x00000004ff2e7e24 */ /* 0x000fe2000f8e00ff */
[----:B------:R-:W-:Y:S01]  /*7ad0*/  LEA R103, R36, UR52, 0x3 ;  /* 0x0000003424677c11 */ /* 0x000fe2000f8e18ff */
[----:B------:R-:W-:Y:S01]  /*7ae0*/  IMAD.SHL.U32 R113, R113, 0x2000, RZ ;  /* 0x0000200071717824 */ /* 0x000fe200078e00ff */
[----:B------:R-:W-:Y:S01]  /*7af0*/  @P0 SEL R6, R3, R6, !P2 ;  /* 0x0000000603060207 */ /* 0x000fe20005000000 */
[----:B------:R-:W-:Y:S01]  /*7b00*/  IMAD.SHL.U32 R104, R99, 0x10, RZ ;  /* 0x0000001063687824 */ /* 0x000fe200078e00ff */
[----:B------:R-:W-:Y:S01]  /*7b10*/  SHF.L.U32 R4, R89, 0x1f, RZ ;  /* 0x0000001f59047819 */ /* 0x000fe200000006ff */
[----:B------:R-:W-:Y:S01]  /*7b20*/  IMAD.IADD R107, R102, 0x1, R113 ;  /* 0x00000001666b7824 */ /* 0x000fe200078e0271 */
[----:B------:R-:W-:Y:S01]  /*7b30*/  @P4 LOP3.LUT R109, R6, 0x1, RZ, 0xc0, !PT ;  /* 0x00000001066d4812 */ /* 0x000fe200078ec0ff */
[----:B------:R-:W-:Y:S01]  /*7b40*/  IMAD.U32 R6, RZ, RZ, UR53 ;  /* 0x00000035ff067e24 */ /* 0x000fe2000f8e00ff */
[----:B------:R-:W-:Y:S01]  /*7b50*/  PLOP3.LUT P0, PT, PT, PT, UP1, 0x80, 0x8 ;  /* 0x000000000008781c */ /* 0x000fe20003f0f018 */
[----:B------:R-:W-:Y:S01]  /*7b60*/  IMAD.IADD R112, R107, 0x1, R105 ;  /* 0x000000016b707824 */ /* 0x000fe200078e0269 */
[----:B------:R-:W-:Y:S01]  /*7b70*/  ISETP.NE.U32.OR P5, PT, R109, 0x1, !P4 ;  /* 0x000000016d00780c */ /* 0x000fe200067a5470 */
[----:B------:R-:W-:Y:S01]  /*7b80*/  BSSY B1, `(.L_x_104) ;  /* 0x0000032000017945 */ /* 0x000fe20003800000 */
[----:B------:R-:W-:Y:S01]  /*7b90*/  LEA R0, R6, UR52, 0x3 ;  /* 0x0000003406007c11 */ /* 0x000fe2000f8e18ff */
[----:B------:R-:W-:Y:S01]  /*7ba0*/  IMAD.MOV.U32 R114, RZ, RZ, 0x1 ;  /* 0x00000001ff727424 */ /* 0x000fe200078e00ff */
[----:B------:R-:W-:Y:S01]  /*7bb0*/  LOP3.LUT P2, R108, R91, 0xff, RZ, 0xc0, !PT ;  /* 0x000000ff5b6c7812 */ /* 0x000fe2000784c0ff */
[----:B------:R-:W-:Y:S01]  /*7bc0*/  IMAD.IADD R39, R37, 0x1, R2 ;  /* 0x0000000125277824 */ /* 0x000fe200078e0202 */
[----:B------:R-:W-:Y:S01]  /*7bd0*/  SEL R116, RZ, 0xffffffff, P1 ;  /* 0xffffffffff747807 */ /* 0x000fe20000800000 */
[----:B------:R-:W-:Y:S01]  /*7be0*/  IMAD.U32 R115, RZ, RZ, UR53 ;  /* 0x00000035ff737e24 */ /* 0x000fe2000f8e00ff */
[----:B------:R-:W-:Y:S02]  /*7bf0*/  CS2R R74, SRZ ;  /* 0x00000000004a7805 */ /* 0x000fe4000001ff00 */
[----:B------:R-:W-:Y:S02]  /*7c00*/  CS2R R72, SRZ ;  /* 0x0000000000487805 */ /* 0x000fe4000001ff00 */
[----:B------:R-:W-:Y:S02]  /*7c10*/  CS2R R66, SRZ ;  /* 0x0000000000427805 */ /* 0x000fe4000001ff00 */
[----:B------:R-:W-:Y:S02]  /*7c20*/  @P0 SEL R116, R3, R116, !P2 ;  /* 0x0000007403740207 */ /* 0x000fe40005000000 */
[----:B------:R-:W-:Y:S02]  /*7c30*/  CS2R R64, SRZ ;  /* 0x0000000000407805 */ /* 0x000fe4000001ff00 */
[----:B------:R-:W-:Y:S02]  /*7c40*/  @P5 SHF.L.U32 R5, R46, 0x1f, RZ ;  /* 0x0000001f2e055819 */ /* 0x000fe400000006ff */
[----:B------:R-:W-:Y:S02]  /*7c50*/  CS2R R58, SRZ ;  /* 0x00000000003a7805 */ /* 0x000fe4000001ff00 */
[----:B------:R-:W-:Y:S02]  /*7c60*/  CS2R R56, SRZ ;  /* 0x0000000000387805 */ /* 0x000fe4000001ff00 */
[----:B------:R-:W-:Y:S01]  /*7c70*/  CS2R R50, SRZ ;  /* 0x0000000000327805 */ /* 0x000fe2000001ff00 */
[----:B------:R-:W1:Y:S01]  /*7c80*/  @P5 SYNCS.PHASECHK.TRANS64.TRYWAIT P4, [R0+URZ+0xa0], R5 ;  /* 0x0000a005000055a7 */ /* 0x000e6200080811ff */
[----:B------:R-:W-:Y:S01]  /*7c90*/  CS2R R48, SRZ ;  /* 0x0000000000307805 */ /* 0x000fe2000001ff00 */
[----:B------:R-:W-:Y:S01]  /*7ca0*/  IMAD.IADD R106, R107, 0x1, R104 ;  /* 0x000000016b6a7824 */ /* 0x000fe200078e0268 */
[----:B------:R-:W-:Y:S01]  /*7cb0*/  LOP3.LUT R116, R116, 0x1, RZ, 0xc0, !PT ;  /* 0x0000000174747812 */ /* 0x000fe200078ec0ff */
[----:B------:R-:W-:Y:S01]  /*7cc0*/  IMAD.IADD R47, R101, 0x1, R112 ;  /* 0x00000001652f7824 */ /* 0x000fe200078e0270 */
[----:B------:R3:W4:Y:S01]  /*7cd0*/  SYNCS.PHASECHK.TRANS64.TRYWAIT P3, [R103+URZ+0xf0], R4 ;  /* 0x0000f004670075a7 */ /* 0x00072200080611ff */
[----:B-1----:R-:W-:Y:S01]  /*7ce0*/  @P5 SEL R114, RZ, 0x1, !P4 ;  /* 0x00000001ff725807 */ /* 0x002fe20006000000 */
[----:B---3--:R-:W-:Y:S06]  /*7cf0*/  @!P5 BRA `(.L_x_105) ;  /* 0x000000000068d947 */ /* 0x008fec0003800000 */
[----:B------:R-:W-:Y:S01]  /*7d00*/  ISETP.NE.AND P1, PT, R114, RZ, PT ;  /* 0x000000ff7200720c */ /* 0x000fe20003f25270 */
[----:B------:R-:W-:Y:S01]  /*7d10*/  BSSY B0, `(.L_x_106) ;  /* 0x000000e000007945 */ /* 0x000fe20003800000 */
[----:B------:R-:W-:Y:S02]  /*7d20*/  ISETP.NE.U32.AND P0, PT, R116, 0x1, PT ;  /* 0x000000017400780c */ /* 0x000fe40003f05070 */
[----:B------:R-:W-:Y:S02]  /*7d30*/  CS2R R50, SRZ ;  /* 0x0000000000327805 */ /* 0x000fe4000001ff00 */
[----:B------:R-:W-:Y:S02]  /*7d40*/  CS2R R48, SRZ ;  /* 0x0000000000307805 */ /* 0x000fe4000001ff00 */
[----:B------:R-:W-:Y:S02]  /*7d50*/  CS2R R58, SRZ ;  /* 0x00000000003a7805 */ /* 0x000fe4000001ff00 */
[----:B------:R-:W-:Y:S02]  /*7d60*/  CS2R R56, SRZ ;  /* 0x0000000000387805 */ /* 0x000fe4000001ff00 */
[----:B------:R-:W-:Y:S02]  /*7d70*/  CS2R R66, SRZ ;  /* 0x0000000000427805 */ /* 0x000fe4000001ff00 */
[----:B------:R-:W-:Y:S02]  /*7d80*/  CS2R R64, SRZ ;  /* 0x0000000000407805 */ /* 0x000fe4000001ff00 */
[----:B------:R-:W-:Y:S02]  /*7d90*/  CS2R R74, SRZ ;  /* 0x00000000004a7805 */ /* 0x000fe4000001ff00 */
[----:B------:R-:W-:Y:S01]  /*7da0*/  CS2R R72, SRZ ;  /* 0x0000000000487805 */ /* 0x000fe2000001ff00 */
[----:B------:R-:W-:Y:S06]  /*7db0*/  @P1 BRA `(.L_x_107) ;  /* 0x00000000000c1947 */ /* 0x000fec0003800000 */
[----:B------:R-:W-:Y:S04]  /*7dc0*/  SHF.L.U32 R3, R46, 0x1f, RZ ;  /* 0x0000001f2e037819 */ /* 0x000fe800000006ff */
[----:B------:R-:W1:Y:S02]  /*7dd0*/  SYNCS.PHASECHK.TRANS64.TRYWAIT P1, [R0+URZ+0xa0], R3 ;  /* 0x0000a003000075a7 */ /* 0x000e6400080211ff */
[----:B-1----:R-:W-:Y:S05]  /*7de0*/  @!P1 BRA `(.L_x_108) ;  /* 0x0000002400d09947 */ /* 0x002fea0003800000 */
.L_x_107:
[----:B------:R-:W-:Y:S05]  /*7df0*/  BSYNC B0 ;  /* 0x0000000000007941 */ /* 0x000fea0003800000 */
.L_x_106:
[----:B------:R3:W1:Y:S01]  /*7e00*/  @P0 LDS.128 R48, [R107] ;  /* 0x000000006b300984 */ /* 0x0006620000000c00 */
[----:B------:R-:W-:Y:S03]  /*7e10*/  UIADD3 UR4, UPT, UPT, UR53, 0x1, URZ ;  /* 0x0000000135047890 */ /* 0x000fe6000fffe0ff */
[----:B------:R3:W1:Y:S01]  /*7e20*/  @P0 LDS.128 R56, [R112+0x10] ;  /* 0x0000100070380984 */ /* 0x0006620000000c00 */
[----:B------:R-:W-:Y:S03]  /*7e30*/  UISETP.NE.AND UP0, UPT, UR4, 0x3, UPT ;  /* 0x000000030400788c */ /* 0x000fe6000bf05270 */
[----:B------:R3:W1:Y:S01]  /*7e40*/  @P0 LDS.128 R64, [R106+0x20] ;  /* 0x000020006a400984 */ /* 0x0006620000000c00 */
[----:B------:R-:W-:Y:S02]  /*7e50*/  USEL UR5, URZ, 0x1, UP0 ;  /* 0x00000001ff057887 */ /* 0x000fe40008000000 */
[----:B------:R-:W-:Y:S01]  /*7e60*/  USEL UR4, UR4, URZ, UP0 ;  /* 0x000000ff04047287 */ /* 0x000fe20008000000 */
[----:B------:R3:W1:Y:S03]  /*7e70*/  @P0 LDS.128 R72, [R47+0x10] ;  /* 0x000010002f480984 */ /* 0x0006660000000c00 */
[----:B------:R-:W-:Y:S02]  /*7e80*/  LOP3.LUT R46, R46, UR5, RZ, 0x3c, !PT ;  /* 0x000000052e2e7c12 */ /* 0x000fe4000f8e3cff */
[----:B------:R-:W-:Y:S02]  /*7e90*/  MOV R115, UR4 ;  /* 0x0000000400737c02 */ /* 0x000fe40008000f00 */
.L_x_105:
[----:B------:R-:W-:Y:S05]  /*7ea0*/  BSYNC B1 ;  /* 0x0000000000017941 */ /* 0x000fea0003800000 */
.L_x_104:
[----:B-1----:R-:W-:Y:S04]  /*7eb0*/  SHF.R.U32.HI R3, RZ, 0x15, R39 ;  /* 0x00000015ff037819 */ /* 0x002fe80000011627 */
[----:B------:R-:W-:Y:S01]  /*7ec0*/  LOP3.LUT P0, RZ, R3, 0x3, R92, 0x48, !PT ;  /* 0x0000000303ff7812 */ /* 0x000fe2000780485c */
[----:B------:R-:W-:Y:S01]  /*7ed0*/  @!UPT UIADD3 URZ, UPT, UPT, URZ, URZ, URZ ;  /* 0x000000fffffff290 */ /* 0x000fe2000fffe0ff */
[----:B----4-:R-:W-:Y:S11]  /*7ee0*/  @P3 BRA `(.L_x_109) ;  /* 0x0000000000083947 */ /* 0x010ff60003800000 */
[----:B------:R-:W1:Y:S02]  /*7ef0*/  SYNCS.PHASECHK.TRANS64.TRYWAIT P1, [R103+URZ+0xf0], R4 ;  /* 0x0000f004670075a7 */ /* 0x000e6400080211ff */
[----:B-1----:R-:W-:Y:S05]  /*7f00*/  @!P1 BRA `(.L_x_110) ;  /* 0x00000024009c9947 */ /* 0x002fea0003800000 */
.L_x_109:
[----:B------:R-:W-:Y:S05]  /*7f10*/  @!P0 BRA `(.L_x_111) ;  /* 0x0000000000408947 */ /* 0x000fea0003800000 */
[----:B------:R-:W4:Y:S01]  /*7f20*/  LDCU.64 UR8, c[0x4][0x70] ;  /* 0x01000e00ff0877ac */ /* 0x000f220008000a00 */
[----:B------:R-:W-:Y:S01]  /*7f30*/  MOV R3, 0x0 ;  /* 0x0000000000037802 */ /* 0x000fe20000000f00 */
[----:B------:R-:W-:Y:S02]  /*7f40*/  HFMA2 R12, -RZ, RZ, 0, 5.9604644775390625e-08 ;  /* 0x00000001ff0c7431 */ /* 0x000fe400000001ff */
[----:B------:R-:W-:Y:S02]  /*7f50*/  IMAD.MOV.U32 R8, RZ, RZ, 0x192 ;  /* 0x00000192ff087424 */ /* 0x000fe400078e00ff */
[----:B------:R-:W-:Y:S01]  /*7f60*/  IMAD.MOV.U32 R13, RZ, RZ, RZ ;  /* 0x000000ffff0d7224 */ /* 0x000fe200078e00ff */
[----:B------:R-:W5:Y:S01]  /*7f70*/  LDCU.64 UR6, c[0x4][0x78] ;  /* 0x01000f00ff0677ac */ /* 0x000f620008000a00 */
[----:B------:R-:W2:Y:S01]  /*7f80*/  LDC.64 R2, c[0x4][R3] ;  /* 0x0100000003027b82 */ /* 0x000ea20000000a00 */
[----:B------:R-:W3:Y:S01]  /*7f90*/  LDCU.64 UR4, c[0x4][0x10] ;  /* 0x01000200ff0477ac */ /* 0x000ee20008000a00 */
[----:B----4-:R-:W-:Y:S01]  /*7fa0*/  MOV R5, UR9 ;  /* 0x0000000900057c02 */ /* 0x010fe20008000f00 */
[----:B-1----:R-:W-:Y:S01]  /*7fb0*/  IMAD.U32 R4, RZ, RZ, UR8 ;  /* 0x00000008ff047e24 */ /* 0x002fe2000f8e00ff */
[----:B-----5:R-:W-:Y:S01]  /*7fc0*/  MOV R7, UR7 ;  /* 0x0000000700077c02 */ /* 0x020fe20008000f00 */
[----:B------:R-:W-:Y:S01]  /*7fd0*/  IMAD.U32 R6, RZ, RZ, UR6 ;  /* 0x00000006ff067e24 */ /* 0x000fe2000f8e00ff */
[----:B---3--:R-:W-:Y:S01]  /*7fe0*/  MOV R11, UR5 ;  /* 0x00000005000b7c02 */ /* 0x008fe20008000f00 */
[----:B------:R-:W-:Y:S02]  /*7ff0*/  IMAD.U32 R10, RZ, RZ, UR4 ;  /* 0x00000004ff0a7e24 */ /* 0x000fe4000f8e00ff */
[----:B------:R-:W-:Y:S07]  /*8000*/  LEPC R20, `(.L_x_111) ;  /* 0x000000001014794e */ /* 0x000fee0000000000 */
[----:B--2---:R-:W-:Y:S05]  /*8010*/  CALL.ABS.NOINC R2 ;  /* 0x0000000002007343 */ /* 0x004fea0003c00000 */
.L_x_111:
[C---:B------:R-:W-:Y:S01]  /*8020*/  SHF.L.U32 R40, R48.reuse, 0x10, RZ ;  /* 0x0000001030287819 */ /* 0x040fe200000006ff */
[----:B------:R-:W-:Y:S05]  /*8030*/  WARPSYNC.ALL ;  /* 0x0000000000007948 */ /* 0x000fea0003800000 */
[----:B------:R-:W-:Y:S01]  /*8040*/  R2UR UR4, R39 ;  /* 0x00000000270472ca */ /* 0x000fe200000e0000 */
[----:B------:R-:W-:Y:S01]  /*8050*/  BSSY.RECONVERGENT B0, `(.L_x_112) ;  /* 0x0000087000007945 */ /* 0x000fe20003800200 */
[----:B------:R-:W-:Y:S02]  /*8060*/  LOP3.LUT R43, R48, 0xffff0000, RZ, 0xc0, !PT ;  /* 0xffff0000302b7812 */ /* 0x000fe400078ec0ff */
[----:B------:R-:W-:Y:S02]  /*8070*/  LOP3.LUT R42, R49, 0xffff0000, RZ, 0xc0, !PT ;  /* 0xffff0000312a7812 */ /* 0x000fe400078ec0ff */
[----:B------:R-:W-:Y:S02]  /*8080*/  SHF.L.U32 R45, R51, 0x10, RZ ;  /* 0x00000010332d7819 */ /* 0x000fe400000006ff */
[----:B------:R-:W-:Y:S02]  /*8090*/  LOP3.LUT R44, R75, 0xffff0000, RZ, 0xc0, !PT ;  /* 0xffff00004b2c7812 */ /* 0x000fe400078ec0ff */
[----:B------:R-:W-:Y:S03]  /*80a0*/  ISETP.NE.AND P1, PT, R90, RZ, PT ;  /* 0x000000ff5a00720c */ /* 0x000fe60003f25270 */
[----:B-1----:R-:W2:Y:S02]  /*80b0*/  LDTM.x32 R4, tmem[UR4] ;  /* 0x00000004000479ee */ /* 0x002ea400082c0000 */
[C---:B--2---:R-:W-:Y:S01]  /*80c0*/  FMUL R0, R38.reuse, R4 ;  /* 0x0000000426007220 */ /* 0x044fe20000400000 */
[C---:B------:R-:W-:Y:S01]  /*80d0*/  FMUL R2, R38.reuse, R5 ;  /* 0x0000000526027220 */ /* 0x040fe20000400000 */
[C---:B------:R-:W-:Y:S01]  /*80e0*/  FMUL R3, R38.reuse, R6 ;  /* 0x0000000626037220 */ /* 0x040fe20000400000 */
[----:B------:R-:W-:Y:S01]  /*80f0*/  FMUL R7, R38, R7 ;  /* 0x0000000726077220 */ /* 0x000fe20000400000 */
[----:B------:R-:W-:Y:S01]  /*8100*/  FFMA R0, R41, R40, R0 ;  /* 0x0000002829007223 */ /* 0x000fe20000000000 */
[----:B------:R-:W-:Y:S01]  /*8110*/  SHF.L.U32 R40, R49, 0x10, RZ ;  /* 0x0000001031287819 */ /* 0x000fe200000006ff */
[C---:B------:R-:W-:Y:S01]  /*8120*/  FFMA R2, R41.reuse, R43, R2 ;  /* 0x0000002b29027223 */ /* 0x040fe20000000002 */
[----:B------:R-:W-:Y:S01]  /*8130*/  SHF.L.U32 R43, R50, 0x10, RZ ;  /* 0x00000010322b7819 */ /* 0x000fe200000006ff */
[C---:B------:R-:W-:Y:S01]  /*8140*/  FMUL R4, R38.reuse, R8 ;  /* 0x0000000826047220 */ /* 0x040fe20000400000 */
[----:B------:R-:W-:Y:S01]  /*8150*/  FMUL R5, R38, R9 ;  /* 0x0000000926057220 */ /* 0x000fe20000400000 */
[C---:B------:R-:W-:Y:S01]  /*8160*/  FFMA R3, R41.reuse, R40, R3 ;  /* 0x0000002829037223 */ /* 0x040fe20000000003 */
[----:B------:R-:W-:Y:S01]  /*8170*/  LOP3.LUT R40, R50, 0xffff0000, RZ, 0xc0, !PT ;  /* 0xffff000032287812 */ /* 0x000fe200078ec0ff */
[----:B------:R-:W-:Y:S01]  /*8180*/  FFMA R7, R41, R42, R7 ;  /* 0x0000002a29077223 */ /* 0x000fe20000000007 */
[----:B------:R-:W-:Y:S01]  /*8190*/  LOP3.LUT R42, R51, 0xffff0000, RZ, 0xc0, !PT ;  /* 0xffff0000332a7812 */ /* 0x000fe200078ec0ff */
[----:B------:R-:W-:Y:S01]  /*81a0*/  FMUL R6, R38, R10 ;  /* 0x0000000a26067220 */ /* 0x000fe20000400000 */
[----:B------:R-:W-:Y:S01]  /*81b0*/  F2FP.BF16.F32.PACK_AB R52, R2, R0 ;  /* 0x000000000234723e */ /* 0x000fe200000010ff */
[----:B------:R-:W-:Y:S01]  /*81c0*/  FMUL R11, R38, R11 ;  /* 0x0000000b260b7220 */ /* 0x000fe20000400000 */
[----:B------:R-:W-:Y:S01]  /*81d0*/  F2FP.BF16.F32.PACK_AB R53, R7, R3 ;  /* 0x000000030735723e */ /* 0x000fe200000010ff */
[----:B------:R-:W-:Y:S01]  /*81e0*/  FFMA R4, R41, R43, R4 ;  /* 0x0000002b29047223 */ /* 0x000fe20000000004 */
[----:B------:R-:W-:Y:S01]  /*81f0*/  SHF.L.U32 R43, R57, 0x10, RZ ;  /* 0x00000010392b7819 */ /* 0x000fe200000006ff */
[C---:B------:R-:W-:Y:S01]  /*8200*/  FFMA R5, R41.reuse, R40, R5 ;  /* 0x0000002829057223 */ /* 0x040fe20000000005 */
[C---:B------:R-:W-:Y:S01]  /*8210*/  SHF.L.U32 R40, R56.reuse, 0x10, RZ ;  /* 0x0000001038287819 */ /* 0x040fe200000006ff */
[----:B------:R-:W-:Y:S01]  /*8220*/  FFMA R6, R41, R45, R6 ;  /* 0x0000002d29067223 */ /* 0x000fe20000000006 */
[----:B------:R-:W-:Y:S01]  /*8230*/  SHF.L.U32 R45, R59, 0x10, RZ ;  /* 0x000000103b2d7819 */ /* 0x000fe200000006ff */
[----:B------:R-:W-:Y:S01]  /*8240*/  FFMA R11, R41, R42, R11 ;  /* 0x0000002a290b7223 */ /* 0x000fe2000000000b */
[----:B------:R-:W-:Y:S01]  /*8250*/  LOP3.LUT R42, R56, 0xffff0000, RZ, 0xc0, !PT ;  /* 0xffff0000382a7812 */ /* 0x000fe200078ec0ff */
[C---:B------:R-:W-:Y:S01]  /*8260*/  FMUL R8, R38.reuse, R12 ;  /* 0x0000000c26087220 */ /* 0x040fe20000400000 */
[----:B------:R-:W-:Y:S01]  /*8270*/  F2FP.BF16.F32.PACK_AB R54, R5, R4 ;  /* 0x000000040536723e */ /* 0x000fe200000010ff */
[C---:B------:R-:W-:Y:S01]  /*8280*/  FMUL R9, R38.reuse, R13 ;  /* 0x0000000d26097220 */ /* 0x040fe20000400000 */
[----:B------:R-:W-:Y:S01]  /*8290*/  F2FP.BF16.F32.PACK_AB R55, R11, R6 ;  /* 0x000000060b37723e */ /* 0x000fe200000010ff */
[----:B------:R-:W-:Y:S01]  /*82a0*/  FMUL R10, R38, R14 ;  /* 0x0000000e260a7220 */ /* 0x000fe20000400000 */
[----:B------:R-:W-:Y:S01]  /*82b0*/  FFMA R8, R41, R40, R8 ;  /* 0x0000002829087223 */ /* 0x000fe20000000008 */
[----:B------:R-:W-:Y:S01]  /*82c0*/  LOP3.LUT R40, R57, 0xffff0000, RZ, 0xc0, !PT ;  /* 0xffff000039287812 */ /* 0x000fe200078ec0ff */
[C---:B------:R-:W-:Y:S01]  /*82d0*/  FFMA R9, R41.reuse, R42, R9 ;  /* 0x0000002a29097223 */ /* 0x040fe20000000009 */
[----:B------:R-:W-:Y:S01]  /*82e0*/  LOP3.LUT R42, R58, 0xffff0000, RZ, 0xc0, !PT ;  /* 0xffff00003a2a7812 */ /* 0x000fe200078ec0ff */
[----:B------:R-:W-:Y:S01]  /*82f0*/  FMUL R15, R38, R15 ;  /* 0x0000000f260f7220 */ /* 0x000fe20000400000 */
[----:B------:R-:W-:Y:S01]  /*8300*/  FFMA R10, R41, R43, R10 ;  /* 0x0000002b290a7223 */ /* 0x000fe2000000000a */
[----:B------:R-:W-:Y:S01]  /*8310*/  SHF.L.U32 R43, R58, 0x10, RZ ;  /* 0x000000103a2b7819 */ /* 0x000fe200000006ff */
[C---:B------:R-:W-:Y:S01]  /*8320*/  FMUL R12, R38.reuse, R16 ;  /* 0x00000010260c7220 */ /* 0x040fe20000400000 */
[----:B------:R-:W-:Y:S01]  /*8330*/  F2FP.BF16.F32.PACK_AB R60, R9, R8 ;  /* 0x00000008093c723e */ /* 0x000fe200000010ff */
[----:B------:R-:W-:Y:S01]  /*8340*/  FFMA R15, R41, R40, R15 ;  /* 0x00000028290f7223 */ /* 0x000fe2000000000f */
[----:B------:R-:W-:Y:S01]  /*8350*/  LOP3.LUT R40, R59, 0xffff0000, RZ, 0xc0, !PT ;  /* 0xffff00003b287812 */ /* 0x000fe200078ec0ff */
[C---:B------:R-:W-:Y:S01]  /*8360*/  FMUL R13, R38.reuse, R17 ;  /* 0x00000011260d7220 */ /* 0x040fe20000400000 */
[C---:B------:R-:W-:Y:S01]  /*8370*/  FMUL R14, R38.reuse, R18 ;  /* 0x00000012260e7220 */ /* 0x040fe20000400000 */
[----:B------:R-:W-:Y:S01]  /*8380*/  FMUL R19, R38, R19 ;  /* 0x0000001326137220 */ /* 0x000fe20000400000 */
[----:B------:R-:W-:Y:S01]  /*8390*/  F2FP.BF16.F32.PACK_AB R61, R15, R10 ;  /* 0x0000000a0f3d723e */ /* 0x000fe200000010ff */
[C---:B------:R-:W-:Y:S01]  /*83a0*/  FFMA R12, R41.reuse, R43, R12 ;  /* 0x0000002b290c7223 */ /* 0x040fe2000000000c */
[C---:B------:R-:W-:Y:S01]  /*83b0*/  SHF.L.U32 R43, R64.reuse, 0x10, RZ ;  /* 0x00000010402b7819 */ /* 0x040fe200000006ff */
[----:B------:R-:W-:Y:S01]  /*83c0*/  FFMA R13, R41, R42, R13 ;  /* 0x0000002a290d7223 */ /* 0x000fe2000000000d */
[----:B------:R-:W-:Y:S01]  /*83d0*/  LOP3.LUT R42, R65, 0xffff0000, RZ, 0xc0, !PT ;  /* 0xffff0000412a7812 */ /* 0x000fe200078ec0ff */
[----:B------:R-:W-:Y:S01]  /*83e0*/  FFMA R14, R41, R45, R14 ;  /* 0x0000002d290e7223 */ /* 0x000fe2000000000e */
[----:B------:R-:W-:Y:S01]  /*83f0*/  SHF.L.U32 R45, R65, 0x10, RZ ;  /* 0x00000010412d7819 */ /* 0x000fe200000006ff */
[----:B------:R1:W-:Y:S01]  /*8400*/  STS.128 [R107], R52 ;  /* 0x000000346b007388 */ /* 0x0003e20000000c00 */
[----:B------:R-:W-:Y:S01]  /*8410*/  F2FP.BF16.F32.PACK_AB R62, R13, R12 ;  /* 0x0000000c0d3e723e */ /* 0x000fe200000010ff */
[----:B------:R-:W-:Y:S01]  /*8420*/  FFMA R19, R41, R40, R19 ;  /* 0x0000002829137223 */ /* 0x000fe20000000013 */
[----:B------:R-:W-:Y:S01]  /*8430*/  LOP3.LUT R40, R64, 0xffff0000, RZ, 0xc0, !PT ;  /* 0xffff000040287812 */ /* 0x000fe200078ec0ff */
[C---:B------:R-:W-:Y:S01]  /*8440*/  FMUL R16, R38.reuse, R20 ;  /* 0x0000001426107220 */ /* 0x040fe20000400000 */
[C---:B------:R-:W-:Y:S01]  /*8450*/  FMUL R17, R38.reuse, R21 ;  /* 0x0000001526117220 */ /* 0x040fe20000400000 */
[C---:B------:R-:W-:Y:S01]  /*8460*/  FMUL R18, R38.reuse, R22 ;  /* 0x0000001626127220 */ /* 0x040fe20000400000 */
[----:B------:R-:W-:Y:S01]  /*8470*/  F2FP.BF16.F32.PACK_AB R63, R19, R14 ;  /* 0x0000000e133f723e */ /* 0x000fe200000010ff */
[----:B------:R-:W-:Y:S01]  /*8480*/  FMUL R23, R38, R23 ;  /* 0x0000001726177220 */ /* 0x000fe20000400000 */
[----:B------:R-:W-:Y:S01]  /*8490*/  FFMA R16, R41, R43, R16 ;  /* 0x0000002b29107223 */ /* 0x000fe20000000010 */
[----:B------:R-:W-:Y:S01]  /*84a0*/  SHF.L.U32 R43, R67, 0x10, RZ ;  /* 0x00000010432b7819 */ /* 0x000fe200000006ff */
[C---:B------:R-:W-:Y:S01]  /*84b0*/  FFMA R17, R41.reuse, R40, R17 ;  /* 0x0000002829117223 */ /* 0x040fe20000000011 */
[----:B------:R1:W-:Y:S01]  /*84c0*/  STS.128 [R112+0x10], R60 ;  /* 0x0000103c70007388 */ /* 0x0003e20000000c00 */
        /* <DEDUP_REMOVED lines=8> */
[C---:B------:R-:W-:Y:S01]  /*8550*/  FMUL R22, R38.reuse, R26 ;  /* 0x0000001a26167220 */ /* 0x040fe20000400000 */
[----:B------:R-:W-:Y:S01]  /*8560*/  FFMA R20, R41, R40, R20 ;  /* 0x0000002829147223 */ /* 0x000fe20000000014 */
[----:B------:R-:W-:Y:S01]  /*8570*/  LOP3.LUT R40, R67, 0xffff0000, RZ, 0xc0, !PT ;  /* 0xffff000043287812 */ /* 0x000fe200078ec0ff */
[C---:B------:R-:W-:Y:S01]  /*8580*/  FFMA R21, R41.reuse, R42, R21 ;  /* 0x0000002a29157223 */ /* 0x040fe20000000015 */
[C---:B------:R-:W-:Y:S01]  /*8590*/  FFMA R22, R41.reuse, R43, R22 ;  /* 0x0000002b29167223 */ /* 0x040fe20000000016 */
[----:B------:R-:W-:Y:S01]  /*85a0*/  FMUL R27, R38, R27 ;  /* 0x0000001b261b7220 */ /* 0x000fe20000400000 */
[----:B------:R-:W-:Y:S01]  /*85b0*/  SHF.L.U32 R43, R72, 0x10, RZ ;  /* 0x00000010482b7819 */ /* 0x000fe200000006ff */
[----:B------:R-:W-:Y:S01]  /*85c0*/  FMUL R24, R38, R28 ;  /* 0x0000001c26187220 */ /* 0x000fe20000400000 */
[----:B------:R-:W-:Y:S01]  /*85d0*/  LOP3.LUT R42, R72, 0xffff0000, RZ, 0xc0, !PT ;  /* 0xffff0000482a7812 */ /* 0x000fe200078ec0ff */
[C---:B------:R-:W-:Y:S01]  /*85e0*/  FMUL R25, R38.reuse, R29 ;  /* 0x0000001d26197220 */ /* 0x040fe20000400000 */
[C---:B------:R-:W-:Y:S01]  /*85f0*/  FMUL R26, R38.reuse, R30 ;  /* 0x0000001e261a7220 */ /* 0x040fe20000400000 */
[C---:B------:R-:W-:Y:S01]  /*8600*/  FFMA R27, R41.reuse, R40, R27 ;  /* 0x00000028291b7223 */ /* 0x040fe2000000001b */
[----:B------:R-:W-:Y:S01]  /*8610*/  FFMA R24, R41, R43, R24 ;  /* 0x0000002b29187223 */ /* 0x000fe20000000018 */
[----:B------:R-:W-:Y:S01]  /*8620*/  LOP3.LUT R40, R73, 0xffff0000, RZ, 0xc0, !PT ;  /* 0xffff000049287812 */ /* 0x000fe200078ec0ff */
[C---:B------:R-:W-:Y:S01]  /*8630*/  FFMA R25, R41.reuse, R42, R25 ;  /* 0x0000002a29197223 */ /* 0x040fe20000000019 */
[----:B------:R-:W-:Y:S01]  /*8640*/  FMUL R31, R38, R31 ;  /* 0x0000001f261f7220 */ /* 0x000fe20000400000 */
[----:B------:R-:W-:Y:S01]  /*8650*/  SHF.L.U32 R43, R74, 0x10, RZ ;  /* 0x000000104a2b7819 */ /* 0x000fe200000006ff */
[----:B------:R-:W-:Y:S01]  /*8660*/  FFMA R26, R41, R45, R26 ;  /* 0x0000002d291a7223 */ /* 0x000fe2000000001a */
[----:B------:R-:W-:Y:S01]  /*8670*/  FMUL R28, R38, R32 ;  /* 0x00000020261c7220 */ /* 0x000fe20000400000 */
[----:B------:R-:W-:Y:S01]  /*8680*/  LOP3.LUT R42, R74, 0xffff0000, RZ, 0xc0, !PT ;  /* 0xffff00004a2a7812 */ /* 0x000fe200078ec0ff */
[C---:B------:R-:W-:Y:S01]  /*8690*/  FMUL R29, R38.reuse, R33 ;  /* 0x00000021261d7220 */ /* 0x040fe20000400000 */
[----:B------:R-:W-:Y:S01]  /*86a0*/  SHF.L.U32 R45, R75, 0x10, RZ ;  /* 0x000000104b2d7819 */ /* 0x000fe200000006ff */
[C---:B------:R-:W-:Y:S01]  /*86b0*/  FMUL R30, R38.reuse, R34 ;  /* 0x00000022261e7220 */ /* 0x040fe20000400000 */
[----:B------:R-:W-:Y:S01]  /*86c0*/  FFMA R31, R41, R40, R31 ;  /* 0x00000028291f7223 */ /* 0x000fe2000000001f */
[----:B------:R-:W-:Y:S01]  /*86d0*/  FMUL R35, R38, R35 ;  /* 0x0000002326237220 */ /* 0x000fe20000400000 */
[----:B------:R-:W-:Y:S01]  /*86e0*/  F2FP.BF16.F32.PACK_AB R69, R23, R18 ;  /* 0x000000121745723e */ /* 0x000fe200000010ff */
[----:B------:R-:W-:Y:S01]  /*86f0*/  FFMA R28, R41, R43, R28 ;  /* 0x0000002b291c7223 */ /* 0x000fe2000000001c */
[----:B------:R-:W-:Y:S01]  /*8700*/  F2FP.BF16.F32.PACK_AB R70, R21, R20 ;  /* 0x000000141546723e */ /* 0x000fe200000010ff */
[----:B------:R-:W-:Y:S01]  /*8710*/  FFMA R29, R41, R42, R29 ;  /* 0x0000002a291d7223 */ /* 0x000fe2000000001d */
[----:B------:R-:W-:Y:S01]  /*8720*/  F2FP.BF16.F32.PACK_AB R71, R27, R22 ;  /* 0x000000161b47723e */ /* 0x000fe200000010ff */
[C---:B------:R-:W-:Y:S01]  /*8730*/  FFMA R30, R41.reuse, R45, R30 ;  /* 0x0000002d291e7223 */ /* 0x040fe2000000001e */
[----:B------:R-:W-:Y:S01]  /*8740*/  FFMA R35, R41, R44, R35 ;  /* 0x0000002c29237223 */ /* 0x000fe20000000023 */
[----:B------:R-:W-:Y:S02]  /*8750*/  F2FP.BF16.F32.PACK_AB R84, R25, R24 ;  /* 0x000000181954723e */ /* 0x000fe400000010ff */
[----:B------:R1:W-:Y:S01]  /*8760*/  STS.128 [R106+0x20], R68 ;  /* 0x000020446a007388 */ /* 0x0003e20000000c00 */
[----:B------:R-:W-:Y:S02]  /*8770*/  F2FP.BF16.F32.PACK_AB R85, R31, R26 ;  /* 0x0000001a1f55723e */ /* 0x000fe400000010ff */
[----:B------:R-:W-:Y:S02]  /*8780*/  F2FP.BF16.F32.PACK_AB R86, R29, R28 ;  /* 0x0000001c1d56723e */ /* 0x000fe400000010ff */
[----:B------:R-:W-:Y:S05]  /*8790*/  F2FP.BF16.F32.PACK_AB R87, R35, R30 ;  /* 0x0000001e2357723e */ /* 0x000fea00000010ff */
[----:B------:R1:W-:Y:S01]  /*87a0*/  STS.128 [R47+0x10], R84 ;  /* 0x000010542f007388 */ /* 0x0003e20000000c00 */
[----:B------:R-:W-:Y:S01]  /*87b0*/  @!PT LDS RZ, [RZ] ;  /* 0x00000000fffff984 */ /* 0x000fe20000000800 */
[----:B------:R-:W-:Y:S01]  /*87c0*/  @!PT LDS RZ, [RZ] ;  /* 0x00000000fffff984 */ /* 0x000fe20000000800 */
[----:B------:R-:W-:Y:S01]  /*87d0*/  @!PT LDS RZ, [RZ] ;  /* 0x00000000fffff984 */ /* 0x000fe20000000800 */
[----:B------:R-:W-:Y:S01]  /*87e0*/  @!PT LDS RZ, [RZ] ;  /* 0x00000000fffff984 */ /* 0x000fe20000000800 */
[----:B------:R2:W-:Y:S07]  /*87f0*/  MEMBAR.ALL.CTA ;  /* 0x0000000000007992 */ /* 0x0005ee0000008000 */
[----:B--2---:R-:W2:Y:S02]  /*8800*/  FENCE.VIEW.ASYNC.S ;  /* 0x00000000000073c6 */ /* 0x004ea40000000000 */
[----:B--2---:R-:W-:Y:S06]  /*8810*/  BAR.SYNC.DEFER_BLOCKING 0x1, 0x80 ;  /* 0x0042000000007b1d */ /* 0x004fec0000010000 */
[----:B------:R-:W-:Y:S05]  /*8820*/  @P1 BRA `(.L_x_113) ;  /* 0x0000000000241947 */ /* 0x000fea0003800000 */
[----:B------:R-:W2:Y:S01]  /*8830*/  LDCU.64 UR6, c[0x0][0x348] ;  /* 0x00006900ff0677ac */ /* 0x000ea20008000a00 */
[----:B------:R-:W-:Y:S01]  /*8840*/  R2UR UR5, R113 ;  /* 0x00000000710572ca */ /* 0x000fe200000e0000 */
[----:B------:R-:W-:Y:S11]  /*8850*/  UMOV UR41, UR54 ;  /* 0x0000003600297c82 */ /* 0x000ff60008000000 */
[----:B------:R-:W-:Y:S01]  /*8860*/  @!UPT UIADD3 URZ, UPT, UPT, URZ, URZ, URZ ;  /* 0x000000fffffff290 */ /* 0x000fe2000fffe0ff */
[----:B------:R-:W-:Y:S02]  /*8870*/  UIADD3 UR40, UPT, UPT, UR52, 0x200, UR5 ;  /* 0x0000020034287890 */ /* 0x000fe4000fffe005 */
[----:B--2---:R-:W-:Y:S04]  /*8880*/  UIADD3 UR4, UP0, UPT, UR6, 0x780, URZ ;  /* 0x0000078006047890 */ /* 0x004fe8000ff1e0ff */
[----:B------:R-:W-:Y:S09]  /*8890*/  UIADD3.X UR5, UPT, UPT, URZ, UR7, URZ, UP0, !UPT ;  /* 0x00000007ff057290 */ /* 0x000ff200087fe4ff */
[----:B------:R2:W-:Y:S02]  /*88a0*/  UTMASTG.5D [UR40], [UR4] ;  /* 0x00000028040073b5 */ /* 0x0005e40008020000 */
[----:B--2---:R0:W-:Y:S02]  /*88b0*/  UTMACMDFLUSH ;  /* 0x00000000000079b7 */ /* 0x0041e40000000000 */
.L_x_113:
[----:B------:R-:W-:Y:S05]  /*88c0*/  BSYNC.RECONVERGENT B0 ;  /* 0x0000000000007941 */ /* 0x000fea0003800200 */
.L_x_112:
[----:B------:R-:W-:Y:S01]  /*88d0*/  UIADD3 UR50, UPT, UPT, UR53, 0x1, URZ ;  /* 0x0000000135327890 */ /* 0x000fe2000fffe0ff */
[----:B------:R-:W-:Y:S01]  /*88e0*/  ISETP.NE.AND P2, PT, R111, RZ, PT ;  /* 0x000000ff6f00720c */ /* 0x000fe20003f45270 */
[----:B------:R-:W-:Y:S02]  /*88f0*/  BSSY.RECONVERGENT B0, `(.L_x_114) ;  /* 0x0000006000007945 */ /* 0x000fe40003800200 */
[----:B------:R-:W-:Y:S01]  /*8900*/  UISETP.NE.AND UP0, UPT, UR50, 0x3, UPT ;  /* 0x000000033200788c */ /* 0x000fe2000bf05270 */
[----:B------:R-:W-:Y:S03]  /*8910*/  ISETP.NE.U32.OR P0, PT, R109, 0x1, !P2 ;  /* 0x000000016d00780c */ /* 0x000fe60005705470 */
[----:B------:R-:W-:Y:S01]  /*8920*/  USEL UR51, UR50, URZ, UP0 ;  /* 0x000000ff32337287 */ /* 0x000fe20008000000 */
[----:B------:R-:W-:Y:S11]  /*8930*/  @P1 BRA `(.L_x_115) ;  /* 0x0000000000041947 */ /* 0x000ff60003800000 */
[----:B------:R-:W-:Y:S04]  /*8940*/  DEPBAR.LE SB0, 0x1 ;  /* 0x000080400000791a */ /* 0x000fe80000000000 */
.L_x_115:
[----:B------:R-:W-:Y:S05]  /*8950*/  BSYNC.RECONVERGENT B0 ;  /* 0x0000000000007941 */ /* 0x000fea0003800200 */
.L_x_114:
[----:B------:R-:W-:Y:S01]  /*8960*/  BAR.SYNC.DEFER_BLOCKING 0x1, 0x80 ;  /* 0x0042000000007b1d */ /* 0x000fe20000010000 */
[----:B------:R-:W-:Y:S01]  /*8970*/  LEA R3, R115, UR52, 0x3 ;  /* 0x0000003473037c11 */ /* 0x000fe2000f8e18ff */
[----:B------:R-:W-:Y:S01]  /*8980*/  UISETP.NE.AND UP0, UPT, UR57, URZ, UPT ;  /* 0x000000ff3900728c */ /* 0x000fe2000bf05270 */
[----:B------:R-:W-:Y:S08]  /*8990*/  @P0 SHF.L.U32 R4, R46, 0x1f, RZ ;  /* 0x0000001f2e040819 */ /* 0x000ff000000006ff */
[----:B------:R-:W-:Y:S05]  /*89a0*/  BRA.U !UP0, `(.L_x_116) ;  /* 0x0000000108287547 */ /* 0x000fea000b800000 */
[----:B------:R-:W2:Y:S01]  /*89b0*/  S2R R0, SR_CgaCtaId ;  /* 0x0000000000007919 */ /* 0x000ea20000008800 */
[----:B------:R-:W-:Y:S01]  /*89c0*/  ISETP.NE.U32.OR P1, PT, R109, 0x1, !P2 ;  /* 0x000000016d00780c */ /* 0x000fe20005725470 */
[----:B------:R-:W-:Y:S01]  /*89d0*/  IMAD.U32 R2, RZ, RZ, UR55 ;  /* 0x00000037ff027e24 */ /* 0x000fe2000f8e00ff */
[----:B------:R-:W-:Y:S04]  /*89e0*/  UIADD3 UR4, UPT, UPT, UR55, 0x1, URZ ;  /* 0x0000000137047890 */ /* 0x000fe8000fffe0ff */
[----:B------:R-:W-:Y:S04]  /*89f0*/  UISETP.NE.AND UP0, UPT, UR4, 0x3, UPT ;  /* 0x000000030400788c */ /* 0x000fe8000bf05270 */
[----:B------:R-:W-:Y:S03]  /*8a00*/  USEL UR55, UR4, URZ, UP0 ;  /* 0x000000ff04377287 */ /* 0x000fe60008000000 */
[----:B------:R-:W-:Y:S05]  /*8a10*/  @P1 LEA R2, R2, UR52, 0x3 ;  /* 0x0000003402021c11 */ /* 0x000fea000f8e18ff */
[----:B------:R-:W-:Y:S05]  /*8a20*/  @P1 VIADD R5, R2, 0xb8 ;  /* 0x000000b802051836 */ /* 0x000fea0000000000 */
[----:B--2---:R-:W-:Y:S04]  /*8a30*/  @P1 PRMT R0, R0, 0x654, R5 ;  /* 0x0000065400001816 */ /* 0x004fe80000000005 */
[----:B------:R2:W-:Y:S03]  /*8a40*/  @P1 SYNCS.ARRIVE.TRANS64.RED.A1T0 RZ, [R0+URZ], RZ ;  /* 0x000000ff00ff19a7 */ /* 0x0005e600081004ff */
.L_x_116:
[----:B------:R-:W4:Y:S01]  /*8a50*/  @P0 SYNCS.PHASECHK.TRANS64.TRYWAIT P1, [R3+URZ+0xa0], R4 ;  /* 0x0000a004030005a7 */ /* 0x000f2200080211ff */
[----:B------:R-:W-:Y:S01]  /*8a60*/  BSSY B1, `(.L_x_117) ;  /* 0x0000013000017945 */ /* 0x000fe20003800000 */
[----:B----4-:R-:W-:Y:S03]  /*8a70*/  @P0 SEL R114, RZ, 0x1, !P1 ;  /* 0x00000001ff720807 */ /* 0x010fe60004800000 */
[----:B------:R-:W-:Y:S05]  /*8a80*/  @!P0 BRA `(.L_x_118) ;  /* 0x0000000000408947 */ /* 0x000fea0003800000 */
[----:B------:R-:W-:Y:S01]  /*8a90*/  ISETP.NE.U32.AND P0, PT, R116, 0x1, PT ;  /* 0x000000017400780c */ /* 0x000fe20003f05070 */
[----:B------:R-:W-:Y:S01]  /*8aa0*/  BSSY B0, `(.L_x_119) ;  /* 0x000000a000007945 */ /* 0x000fe20003800000 */
[----:B------:R-:W-:Y:S11]  /*8ab0*/  ISETP.NE.AND P1, PT, R114, RZ, PT ;  /* 0x000000ff7200720c */ /* 0x000ff60003f25270 */
[----:B------:R-:W-:Y:S04]  /*8ac0*/  @P0 IMAD R115, R115, 0x2000, R102 ;  /* 0x0000200073730824 */ /* 0x000fe800078e0266 */
[----:B------:R-:W-:Y:S01]  /*8ad0*/  @P0 IMAD.IADD R4, R105, 0x1, R115 ;  /* 0x0000000169040824 */ /* 0x000fe200078e0273 */
[----:B------:R-:W-:Y:S03]  /*8ae0*/  @P0 IADD3 R2, PT, PT, R104, R115, RZ ;  /* 0x0000007368020210 */ /* 0x000fe60007ffe0ff */
[----:B--2---:R-:W-:Y:S01]  /*8af0*/  @P0 IMAD.IADD R0, R101, 0x1, R4 ;  /* 0x0000000165000824 */ /* 0x004fe200078e0204 */
[----:B------:R-:W-:Y:S06]  /*8b00*/  @P1 BRA `(.L_x_120) ;  /* 0x00000000000c1947 */ /* 0x000fec0003800000 */
[----:B------:R-:W-:Y:S04]  /*8b10*/  SHF.L.U32 R46, R46, 0x1f, RZ ;  /* 0x0000001f2e2e7819 */ /* 0x000fe800000006ff */
[----:B------:R-:W2:Y:S02]  /*8b20*/  SYNCS.PHASECHK.TRANS64.TRYWAIT P1, [R3+URZ+0xa0], R46 ;  /* 0x0000a02e030075a7 */ /* 0x000ea400080211ff */
[----:B--2---:R-:W-:Y:S05]  /*8b30*/  @!P1 BRA `(.L_x_121) ;  /* 0x0000001800a49947 */ /* 0x004fea0003800000 */
.L_x_120:
[----:B------:R-:W-:Y:S05]  /*8b40*/  BSYNC B0 ;  /* 0x0000000000007941 */ /* 0x000fea0003800000 */
.L_x_119:
[----:B------:R4:W1:Y:S04]  /*8b50*/  @P0 LDS.128 R48, [R115] ;  /* 0x0000000073300984 */ /* 0x0008680000000c00 */
[----:B------:R4:W1:Y:S04]  /*8b60*/  @P0 LDS.128 R64, [R2+0x20] ;  /* 0x0000200002400984 */ /* 0x0008680000000c00 */
[----:B------:R4:W1:Y:S04]  /*8b70*/  @P0 LDS.128 R56, [R4+0x10] ;  /* 0x0000100004380984 */ /* 0x0008680000000c00 */
[----:B------:R4:W1:Y:S02]  /*8b80*/  @P0 LDS.128 R72, [R0+0x10] ;  /* 0x0000100000480984 */ /* 0x0008640000000c00 */
.L_x_118:
[----:B------:R-:W-:Y:S05]  /*8b90*/  BSYNC B1 ;  /* 0x0000000000017941 */ /* 0x000fea0003800000 */
.L_x_117:
[----:B--2---:R-:W-:Y:S05]  /*8ba0*/  VIADD R3, R39, 0x20 ;  /* 0x0000002027037836 */ /* 0x004fea0000000000 */
[----:B------:R-:W-:Y:S04]  /*8bb0*/  SHF.R.U32.HI R3, RZ, 0x15, R3 ;  /* 0x00000015ff037819 */ /* 0x000fe80000011603 */
[----:B------:R-:W-:Y:S11]  /*8bc0*/  LOP3.LUT P0, RZ, R3, 0x3, R92, 0x48, !PT ;  /* 0x0000000303ff7812 */ /* 0x000ff6000780485c */
[----:B------:R-:W-:Y:S02]  /*8bd0*/  @!UPT UIADD3 URZ, UPT, UPT, URZ, URZ, URZ ;  /* 0x000000fffffff290 */ /* 0x000fe4000fffe0ff */
[----:B------:R-:W-:Y:S05]  /*8be0*/  @!P0 BRA `(.L_x_122) ;  /* 0x0000000000408947 */ /* 0x000fea0003800000 */
[----:B------:R-:W2:Y:S01]  /*8bf0*/  LDCU.64 UR8, c[0x4][0x70] ;  /* 0x01000e00ff0877ac */ /* 0x000ea20008000a00 */
[----:B------:R-:W-:Y:S01]  /*8c00*/  MOV R3, 0x0 ;  /* 0x0000000000037802 */ /* 0x000fe20000000f00 */
[----:B------:R-:W-:Y:S02]  /*8c10*/  HFMA2 R12, -RZ, RZ, 0, 5.9604644775390625e-08 ;  /* 0x00000001ff0c7431 */ /* 0x000fe400000001ff */
[----:B------:R-:W-:Y:S02]  /*8c20*/  IMAD.MOV.U32 R8, RZ, RZ, 0x192 ;  /* 0x00000192ff087424 */ /* 0x000fe400078e00ff */
[----:B------:R-:W-:Y:S01]  /*8c30*/  IMAD.MOV.U32 R13, RZ, RZ, RZ ;  /* 0x000000ffff0d7224 */ /* 0x000fe200078e00ff */
[----:B------:R-:W5:Y:S01]  /*8c40*/  LDCU.64 UR6, c[0x4][0x78] ;  /* 0x01000f00ff0677ac */ /* 0x000f620008000a00 */
[----:B----4-:R-:W4:Y:S01]  /*8c50*/  LDC.64 R2, c[0x4][R3] ;  /* 0x0100000003027b82 */ /* 0x010f220000000a00 */
[----:B------:R-:W3:Y:S01]  /*8c60*/  LDCU.64 UR4, c[0x4][0x10] ;  /* 0x01000200ff0477ac */ /* 0x000ee20008000a00 */
[----:B--2---:R-:W-:Y:S01]  /*8c70*/  MOV R5, UR9 ;  /* 0x0000000900057c02 */ /* 0x004fe20008000f00 */
[----:B------:R-:W-:Y:S01]  /*8c80*/  IMAD.U32 R4, RZ, RZ, UR8 ;  /* 0x00000008ff047e24 */ /* 0x000fe2000f8e00ff */
[----:B-----5:R-:W-:Y:S01]  /*8c90*/  MOV R7, UR7 ;  /* 0x0000000700077c02 */ /* 0x020fe20008000f00 */
[----:B------:R-:W-:Y:S01]  /*8ca0*/  IMAD.U32 R6, RZ, RZ, UR6 ;  /* 0x00000006ff067e24 */ /* 0x000fe2000f8e00ff */
[----:B---3--:R-:W-:Y:S01]  /*8cb0*/  MOV R11, UR5 ;  /* 0x00000005000b7c02 */ /* 0x008fe20008000f00 */
[----:B------:R-:W-:Y:S02]  /*8cc0*/  IMAD.U32 R10, RZ, RZ, UR4 ;  /* 0x00000004ff0a7e24 */ /* 0x000fe4000f8e00ff */
[----:B------:R-:W-:Y:S07]  /*8cd0*/  LEPC R20, `(.L_x_122) ;  /* 0x000000001014794e */ /* 0x000fee0000000000 */
[----:B-1--4-:R-:W-:Y:S05]  /*8ce0*/  CALL.ABS.NOINC R2 ;  /* 0x0000000002007343 */ /* 0x012fea0003c00000 */
.L_x_122:
[----:B------:R-:W-:Y:S01]  /*8cf0*/  ISETP.NE.AND P0, PT, R90, RZ, PT ;  /* 0x000000ff5a00720c */ /* 0x000fe20003f05270 */
[----:B------:R-:W-:Y:S05]  /*8d00*/  WARPSYNC.ALL ;  /* 0x0000000000007948 */ /* 0x000fea0003800000 */
[----:B------:R-:W-:Y:S01]  /*8d10*/  R2UR UR4, R39 ;  /* 0x00000000270472ca */ /* 0x000fe200000e0000 */
[----:B------:R-:W-:Y:S01]  /*8d20*/  BSSY.RECONVERGENT B0, `(.L_x_123) ;  /* 0x000008e000007945 */ /* 0x000fe20003800200 */
[C---:B-1----:R-:W-:Y:S02]  /*8d30*/  SHF.L.U32 R40, R48.reuse, 0x10, RZ ;  /* 0x0000001030287819 */ /* 0x042fe400000006ff */
[----:B------:R-:W-:Y:S02]  /*8d40*/  LOP3.LUT R43, R48, 0xffff0000, RZ, 0xc0, !PT ;  /* 0xffff0000302b7812 */ /* 0x000fe400078ec0ff */
[C---:B------:R-:W-:Y:S02]  /*8d50*/  SHF.L.U32 R42, R49.reuse, 0x10, RZ ;  /* 0x00000010312a7819 */ /* 0x040fe400000006ff */
[----:B------:R-:W-:Y:S02]  /*8d60*/  LOP3.LUT R44, R49, 0xffff0000, RZ, 0xc0, !PT ;  /* 0xffff0000312c7812 */ /* 0x000fe400078ec0ff */
[C---:B------:R-:W-:Y:S02]  /*8d70*/  SHF.L.U32 R45, R50.reuse, 0x10, RZ ;  /* 0x00000010322d7819 */ /* 0x040fe400000006ff */
[----:B------:R-:W-:Y:S01]  /*8d80*/  LOP3.LUT R46, R50, 0xffff0000, RZ, 0xc0, !PT ;  /* 0xffff0000322e7812 */ /* 0x000fe200078ec0ff */
[----:B----4-:R-:W1:Y:S01]  /*8d90*/  LDTM.x32 R4, tmem[UR4+0x20] ;  /* 0x00002004000479ee */ /* 0x010e6200082c0000 */
[C---:B---3--:R-:W-:Y:S01]  /*8da0*/  SHF.L.U32 R47, R51.reuse, 0x10, RZ ;  /* 0x00000010332f7819 */ /* 0x048fe200000006ff */
[----:B------:R-:W-:Y:S01]  /*8db0*/  NOP ;  /* 0x0000000000007918 */ /* 0x000fe20000000000 */
[----:B------:R-:W-:Y:S01]  /*8dc0*/  LOP3.LUT R48, R51, 0xffff0000, RZ, 0xc0, !PT ;  /* 0xffff000033307812 */ /* 0x000fe200078ec0ff */
[----:B------:R-:W-:Y:S01]  /*8dd0*/  USHF.L.U32 UR4, UR51, 0xd, URZ ;  /* 0x0000000d33047899 */ /* 0x000fe200080006ff */
[C---:B------:R-:W-:Y:S02]  /*8de0*/  SHF.L.U32 R49, R56.reuse, 0x10, RZ ;  /* 0x0000001038317819 */ /* 0x040fe400000006ff */
[----:B------:R-:W-:Y:S02]  /*8df0*/  LOP3.LUT R50, R56, 0xffff0000, RZ, 0xc0, !PT ;  /* 0xffff000038327812 */ /* 0x000fe400078ec0ff */
[C---:B------:R-:W-:Y:S02]  /*8e00*/  SHF.L.U32 R51, R57.reuse, 0x10, RZ ;  /* 0x0000001039337819 */ /* 0x040fe400000006ff */
[----:B------:R-:W-:Y:S02]  /*8e10*/  LOP3.LUT R52, R57, 0xffff0000, RZ, 0xc0, !PT ;  /* 0xffff000039347812 */ /* 0x000fe400078ec0ff */
[C---:B------:R-:W-:Y:S02]  /*8e20*/  SHF.L.U32 R53, R58.reuse, 0x10, RZ ;  /* 0x000000103a357819 */ /* 0x040fe400000006ff */
[----:B------:R-:W-:Y:S02]  /*8e30*/  LOP3.LUT R54, R58, 0xffff0000, RZ, 0xc0, !PT ;  /* 0xffff00003a367812 */ /* 0x000fe400078ec0ff */
[----:B------:R-:W-:Y:S02]  /*8e40*/  SHF.L.U32 R55, R59, 0x10, RZ ;  /* 0x000000103b377819 */ /* 0x000fe400000006ff */
[----:B------:R-:W-:Y:S02]  /*8e50*/  IADD3 R103, PT, PT, R103, 0x100, RZ ;  /* 0x0000010067677810 */ /* 0x000fe40007ffe0ff */
[----:B------:R-:W-:Y:S02]  /*8e60*/  LOP3.LUT R56, R59, 0xffff0000, RZ, 0xc0, !PT ;  /* 0xffff00003b387812 */ /* 0x000fe400078ec0ff */
[----:B------:R-:W-:Y:S01]  /*8e70*/  SHF.L.U32 R57, R64, 0x10, RZ ;  /* 0x0000001040397819 */ /* 0x000fe200000006ff */
[----:B-1----:R-:W-:Y:S01]  /*8e80*/  FMUL R0, R38, R4 ;  /* 0x0000000426007220 */ /* 0x002fe20000400000 */
[----:B------:R-:W-:Y:S01]  /*8e90*/  LOP3.LUT R58, R64, 0xffff0000, RZ, 0xc0, !PT ;  /* 0xffff0000403a7812 */ /* 0x000fe200078ec0ff */
[C---:B------:R-:W-:Y:S01]  /*8ea0*/  FMUL R2, R38.reuse, R5 ;  /* 0x0000000526027220 */ /* 0x040fe20000400000 */
[----:B------:R-:W-:Y:S01]  /*8eb0*/  SHF.L.U32 R59, R65, 0x10, RZ ;  /* 0x00000010413b7819 */ /* 0x000fe200000006ff */
[C---:B------:R-:W-:Y:S01]  /*8ec0*/  FMUL R3, R38.reuse, R6 ;  /* 0x0000000626037220 */ /* 0x040fe20000400000 */
[----:B------:R-:W-:Y:S01]  /*8ed0*/  LOP3.LUT R103, R103, 0xfefffff8, RZ, 0xc0, !PT ;  /* 0xfefffff867677812 */ /* 0x000fe200078ec0ff */
[----:B------:R-:W-:Y:S01]  /*8ee0*/  FMUL R7, R38, R7 ;  /* 0x0000000726077220 */ /* 0x000fe20000400000 */
[----:B------:R-:W-:Y:S01]  /*8ef0*/  LOP3.LUT R60, R65, 0xffff0000, RZ, 0xc0, !PT ;  /* 0xffff0000413c7812 */ /* 0x000fe200078ec0ff */
[C---:B------:R-:W-:Y:S01]  /*8f00*/  FFMA R0, R41.reuse, R40, R0 ;  /* 0x0000002829007223 */ /* 0x040fe20000000000 */
[----:B------:R-:W-:Y:S01]  /*8f10*/  IADD3 R121, PT, PT, R102, UR4, RZ ;  /* 0x0000000466797c10 */ /* 0x000fe2000fffe0ff */
[----:B------:R-:W-:Y:S01]  /*8f20*/  FMUL R4, R38, R8 ;  /* 0x0000000826047220 */ /* 0x000fe20000400000 */
[C---:B------:R-:W-:Y:S01]  /*8f30*/  SHF.L.U32 R61, R66.reuse, 0x10, RZ ;  /* 0x00000010423d7819 */ /* 0x040fe200000006ff */
[----:B------:R-:W-:Y:S01]  /*8f40*/  FFMA R2, R41, R43, R2 ;  /* 0x0000002b29027223 */ /* 0x000fe20000000002 */
[----:B------:R-:W-:Y:S01]  /*8f50*/  LOP3.LUT R62, R66, 0xffff0000, RZ, 0xc0, !PT ;  /* 0xffff0000423e7812 */ /* 0x000fe200078ec0ff */
[----:B------:R-:W-:Y:S01]  /*8f60*/  FMUL R5, R38, R9 ;  /* 0x0000000926057220 */ /* 0x000fe20000400000 */
[----:B------:R-:W-:Y:S01]  /*8f70*/  SHF.L.U32 R63, R67, 0x10, RZ ;  /* 0x00000010433f7819 */ /* 0x000fe200000006ff */
[----:B------:R1:W-:Y:S01]  /*8f80*/  SYNCS.ARRIVE.TRANS64.RED.A1T0 RZ, [R103+URZ], RZ ;  /* 0x000000ff67ff79a7 */ /* 0x0003e200081004ff */
[----:B------:R-:W-:Y:S01]  /*8f90*/  F2FP.BF16.F32.PACK_AB R84, R2, R0 ;  /* 0x000000000254723e */ /* 0x000fe200000010ff */
[----:B------:R-:W-:Y:S01]  /*8fa0*/  FFMA R3, R41, R42, R3 ;  /* 0x0000002a29037223 */ /* 0x000fe20000000003 */
[-C--:B------:R-:W-:Y:S01]  /*8fb0*/  IADD3 R120, PT, PT, R105, R121.reuse, RZ ;  /* 0x0000007969787210 */ /* 0x080fe20007ffe0ff */
[C---:B------:R-:W-:Y:S01]  /*8fc0*/  FFMA R7, R41.reuse, R44, R7 ;  /* 0x0000002c29077223 */ /* 0x040fe20000000007 */
[----:B------:R-:W-:Y:S01]  /*8fd0*/  IADD3 R121, PT, PT, R104, R121, RZ ;  /* 0x0000007968797210 */ /* 0x000fe20007ffe0ff */
[----:B------:R-:W-:Y:S01]  /*8fe0*/  FFMA R4, R41, R45, R4 ;  /* 0x0000002d29047223 */ /* 0x000fe20000000004 */
[----:B------:R-:W-:Y:S01]  /*8ff0*/  IADD3 R122, PT, PT, R101, R120, RZ ;  /* 0x00000078657a7210 */ /* 0x000fe20007ffe0ff */
[----:B------:R-:W-:Y:S01]  /*9000*/  FFMA R5, R41, R46, R5 ;  /* 0x0000002e29057223 */ /* 0x000fe20000000005 */
[----:B------:R-:W-:Y:S01]  /*9010*/  F2FP.BF16.F32.PACK_AB R85, R7, R3 ;  /* 0x000000030755723e */ /* 0x000fe200000010ff */
[C---:B------:R-:W-:Y:S01]  /*9020*/  FMUL R6, R38.reuse, R10 ;  /* 0x0000000a26067220 */ /* 0x040fe20000400000 */
[C---:B------:R-:W-:Y:S01]  /*9030*/  FMUL R11, R38.reuse, R11 ;  /* 0x0000000b260b7220 */ /* 0x040fe20000400000 */
[C---:B------:R-:W-:Y:S01]  /*9040*/  FMUL R8, R38.reuse, R12 ;  /* 0x0000000c26087220 */ /* 0x040fe20000400000 */
[----:B------:R-:W-:Y:S01]  /*9050*/  F2FP.BF16.F32.PACK_AB R86, R5, R4 ;  /* 0x000000040556723e */ /* 0x000fe200000010ff */
[C---:B------:R-:W-:Y:S01]  /*9060*/  FFMA R6, R41.reuse, R47, R6 ;  /* 0x0000002f29067223 */ /* 0x040fe20000000006 */
[C---:B------:R-:W-:Y:S01]  /*9070*/  FFMA R11, R41.reuse, R48, R11 ;  /* 0x00000030290b7223 */ /* 0x040fe2000000000b */
[C---:B------:R-:W-:Y:S01]  /*9080*/  FFMA R8, R41.reuse, R49, R8 ;  /* 0x0000003129087223 */ /* 0x040fe20000000008 */
[C---:B------:R-:W-:Y:S01]  /*9090*/  FMUL R9, R38.reuse, R13 ;  /* 0x0000000d26097220 */ /* 0x040fe20000400000 */
[C---:B------:R-:W-:Y:S01]  /*90a0*/  FMUL R10, R38.reuse, R14 ;  /* 0x0000000e260a7220 */ /* 0x040fe20000400000 */
[C---:B------:R-:W-:Y:S01]  /*90b0*/  FMUL R15, R38.reuse, R15 ;  /* 0x0000000f260f7220 */ /* 0x040fe20000400000 */
[C---:B------:R-:W-:Y:S01]  /*90c0*/  FMUL R12, R38.reuse, R16 ;  /* 0x00000010260c7220 */ /* 0x040fe20000400000 */
[C---:B------:R-:W-:Y:S01]  /*90d0*/  FFMA R9, R41.reuse, R50, R9 ;  /* 0x0000003229097223 */ /* 0x040fe20000000009 */
[C---:B------:R-:W-:Y:S01]  /*90e0*/  FMUL R13, R38.reuse, R17 ;  /* 0x00000011260d7220 */ /* 0x040fe20000400000 */
[C---:B------:R-:W-:Y:S01]  /*90f0*/  FFMA R10, R41.reuse, R51, R10 ;  /* 0x00000033290a7223 */ /* 0x040fe2000000000a */
[C---:B------:R-:W-:Y:S01]  /*9100*/  FMUL R14, R38.reuse, R18 ;  /* 0x00000012260e7220 */ /* 0x040fe20000400000 */
[----:B------:R-:W-:Y:S01]  /*9110*/  FFMA R15, R41, R52, R15 ;  /* 0x00000034290f7223 */ /* 0x000fe2000000000f */
[C---:B------:R-:W-:Y:S01]  /*9120*/  FMUL R19, R38.reuse, R19 ;  /* 0x0000001326137220 */ /* 0x040fe20000400000 */
[----:B------:R-:W-:Y:S01]  /*9130*/  F2FP.BF16.F32.PACK_AB R87, R11, R6 ;  /* 0x000000060b57723e */ /* 0x000fe200000010ff */
[C---:B------:R-:W-:Y:S01]  /*9140*/  FFMA R12, R41.reuse, R53, R12 ;  /* 0x00000035290c7223 */ /* 0x040fe2000000000c */
[C---:B------:R-:W-:Y:S01]  /*9150*/  FMUL R16, R38.reuse, R20 ;  /* 0x0000001426107220 */ /* 0x040fe20000400000 */
[----:B------:R-:W-:Y:S01]  /*9160*/  FFMA R13, R41, R54, R13 ;  /* 0x00000036290d7223 */ /* 0x000fe2000000000d */
[----:B------:R-:W-:Y:S01]  /*9170*/  FMUL R17, R38, R21 ;  /* 0x0000001526117220 */ /* 0x000fe20000400000 */
[----:B------:R1:W-:Y:S01]  /*9180*/  STS.128 [R102+UR4], R84 ;  /* 0x0000005466007988 */ /* 0x0003e20008000c04 */
[----:B------:R-:W-:Y:S01]  /*9190*/  LOP3.LUT R64, R67, 0xffff0000, RZ, 0xc0, !PT ;  /* 0xffff000043407812 */ /* 0x000fe200078ec0ff */
[C---:B------:R-:W-:Y:S01]  /*91a0*/  FFMA R14, R41.reuse, R55, R14 ;  /* 0x00000037290e7223 */ /* 0x040fe2000000000e */
[----:B------:R-:W-:Y:S01]  /*91b0*/  SHF.L.U32 R65, R72, 0x10, RZ ;  /* 0x0000001048417819 */ /* 0x000fe200000006ff */
[----:B------:R-:W-:Y:S01]  /*91c0*/  FMUL R18, R38, R22 ;  /* 0x0000001626127220 */ /* 0x000fe20000400000 */
[----:B------:R-:W-:Y:S01]  /*91d0*/  LOP3.LUT R66, R72, 0xffff0000, RZ, 0xc0, !PT ;  /* 0xffff000048427812 */ /* 0x000fe200078ec0ff */
[C---:B------:R-:W-:Y:S01]  /*91e0*/  FFMA R19, R41.reuse, R56, R19 ;  /* 0x0000003829137223 */ /* 0x040fe20000000013 */
[C---:B------:R-:W-:Y:S01]  /*91f0*/  FMUL R23, R38.reuse, R23 ;  /* 0x0000001726177220 */ /* 0x040fe20000400000 */
[C---:B------:R-:W-:Y:S01]  /*9200*/  FFMA R16, R41.reuse, R57, R16 ;  /* 0x0000003929107223 */ /* 0x040fe20000000010 */
        /* <DEDUP_REMOVED lines=8> */
[----:B------:R-:W-:Y:S01]  /*9290*/  FFMA R20, R41, R61, R20 ;  /* 0x0000003d29147223 */ /* 0x000fe20000000014 */
[----:B------:R-:W-:Y:S01]  /*92a0*/  F2FP.BF16.F32.PACK_AB R105, R15, R10 ;  /* 0x0000000a0f69723e */ /* 0x000fe200000010ff */
[C---:B------:R-:W-:Y:S01]  /*92b0*/  FMUL R24, R38.reuse, R28 ;  /* 0x0000001c26187220 */ /* 0x040fe20000400000 */
[----:B------:R-:W-:Y:S01]  /*92c0*/  F2FP.BF16.F32.PACK_AB R106, R13, R12 ;  /* 0x0000000c0d6a723e */ /* 0x000fe200000010ff */
[----:B------:R-:W-:Y:S01]  /*92d0*/  FFMA R21, R41, R62, R21 ;  /* 0x0000003e29157223 */ /* 0x000fe20000000015 */
[----:B------:R-:W-:Y:S01]  /*92e0*/  F2FP.BF16.F32.PACK_AB R107, R19, R14 ;  /* 0x0000000e136b723e */ /* 0x000fe200000010ff */
[C---:B------:R-:W-:Y:S01]  /*92f0*/  FMUL R25, R38.reuse, R29 ;  /* 0x0000001d26197220 */ /* 0x040fe20000400000 */
[----:B------:R-:W-:Y:S01]  /*9300*/  SHF.L.U32 R67, R73, 0x10, RZ ;  /* 0x0000001049437819 */ /* 0x000fe200000006ff */
[----:B------:R-:W-:Y:S01]  /*9310*/  FFMA R22, R41, R63, R22 ;  /* 0x0000003f29167223 */ /* 0x000fe20000000016 */
[----:B------:R-:W-:Y:S01]  /*9320*/  LOP3.LUT R68, R73, 0xffff0000, RZ, 0xc0, !PT ;  /* 0xffff000049447812 */ /* 0x000fe200078ec0ff */
[----:B------:R1:W-:Y:S01]  /*9330*/  STS.128 [R120+0x10], R104 ;  /* 0x0000106878007388 */ /* 0x0003e20000000c00 */
[----:B------:R-:W-:Y:S01]  /*9340*/  FMUL R26, R38, R30 ;  /* 0x0000001e261a7220 */ /* 0x000fe20000400000 */
[C---:B------:R-:W-:Y:S01]  /*9350*/  FFMA R27, R41.reuse, R64, R27 ;  /* 0x00000040291b7223 */ /* 0x040fe2000000001b */
[----:B------:R-:W-:Y:S01]  /*9360*/  SHF.L.U32 R69, R74, 0x10, RZ ;  /* 0x000000104a457819 */ /* 0x000fe200000006ff */
[----:B------:R-:W-:Y:S01]  /*9370*/  FMUL R31, R38, R31 ;  /* 0x0000001f261f7220 */ /* 0x000fe20000400000 */
[C---:B------:R-:W-:Y:S01]  /*9380*/  FFMA R24, R41.reuse, R65, R24 ;  /* 0x0000004129187223 */ /* 0x040fe20000000018 */
[----:B------:R-:W-:Y:S01]  /*9390*/  LOP3.LUT R70, R74, 0xffff0000, RZ, 0xc0, !PT ;  /* 0xffff00004a467812 */ /* 0x000fe200078ec0ff */
[C---:B------:R-:W-:Y:S01]  /*93a0*/  FMUL R28, R38.reuse, R32 ;  /* 0x00000020261c7220 */ /* 0x040fe20000400000 */
[----:B------:R-:W-:Y:S01]  /*93b0*/  FFMA R25, R41, R66, R25 ;  /* 0x0000004229197223 */ /* 0x000fe20000000019 */
[----:B------:R-:W-:Y:S01]  /*93c0*/  SHF.L.U32 R71, R75, 0x10, RZ ;  /* 0x000000104b477819 */ /* 0x000fe200000006ff */
[C---:B------:R-:W-:Y:S01]  /*93d0*/  FMUL R29, R38.reuse, R33 ;  /* 0x00000021261d7220 */ /* 0x040fe20000400000 */
[----:B------:R-:W-:Y:S01]  /*93e0*/  FFMA R26, R41, R67, R26 ;  /* 0x00000043291a7223 */ /* 0x000fe2000000001a */
[----:B------:R-:W-:Y:S01]  /*93f0*/  LOP3.LUT R72, R75, 0xffff0000, RZ, 0xc0, !PT ;  /* 0xffff00004b487812 */ /* 0x000fe200078ec0ff */
        /* <DEDUP_REMOVED lines=8> */
[----:B------:R-:W-:Y:S01]  /*9480*/  FFMA R30, R41, R71, R30 ;  /* 0x00000047291e7223 */ /* 0x000fe2000000001e */
[----:B------:R-:W-:Y:S01]  /*9490*/  F2FP.BF16.F32.PACK_AB R115, R27, R22 ;  /* 0x000000161b73723e */ /* 0x000fe200000010ff */
[----:B------:R-:W-:Y:S01]  /*94a0*/  FFMA R35, R41, R72, R35 ;  /* 0x0000004829237223 */ /* 0x000fe20000000023 */
[----:B------:R-:W-:Y:S02]  /*94b0*/  F2FP.BF16.F32.PACK_AB R116, R25, R24 ;  /* 0x000000181974723e */ /* 0x000fe400000010ff */
[----:B------:R-:W-:Y:S01]  /*94c0*/  F2FP.BF16.F32.PACK_AB R117, R31, R26 ;  /* 0x0000001a1f75723e */ /* 0x000fe200000010ff */
[----:B------:R1:W-:Y:S01]  /*94d0*/  STS.128 [R121+0x20], R112 ;  /* 0x0000207079007388 */ /* 0x0003e20000000c00 */
        /* <DEDUP_REMOVED lines=12> */
[----:B------:R-:W-:Y:S02]  /*95a0*/  UIADD3 UR40, UPT, UPT, UR52, 0x200, UR4 ;  /* 0x0000020034287890 */ /* 0x000fe4000fffe004 */
[----:B------:R-:W-:Y:S02]  /*95b0*/  UIADD3 UR41, UPT, UPT, UR54, 0x20, URZ ;  /* 0x0000002036297890 */ /* 0x000fe4000fffe0ff */
[----:B--2---:R-:W-:Y:S04]  /*95c0*/  UIADD3 UR6, UP0, UPT, UR8, 0x780, URZ ;  /* 0x0000078008067890 */ /* 0x004fe8000ff1e0ff */
[----:B------:R-:W-:Y:S09]  /*95d0*/  UIADD3.X UR7, UPT, UPT, URZ, UR9, URZ, UP0, !UPT ;  /* 0x00000009ff077290 */ /* 0x000ff200087fe4ff */
[----:B------:R2:W-:Y:S02]  /*95e0*/  UTMASTG.5D [UR40], [UR6] ;  /* 0x00000028060073b5 */ /* 0x0005e40008020000 */
[----:B--2---:R0:W-:Y:S02]  /*95f0*/  UTMACMDFLUSH ;  /* 0x00000000000079b7 */ /* 0x0041e40000000000 */
.L_x_124:
[----:B------:R-:W-:Y:S05]  /*9600*/  BSYNC.RECONVERGENT B0 ;  /* 0x0000000000007941 */ /* 0x000fea0003800200 */
.L_x_123:
[----:B------:R-:W-:Y:S01]  /*9610*/  UIADD3 UR4, UPT, UPT, UR51, 0x1, URZ ;  /* 0x0000000133047890 */ /* 0x000fe2000fffe0ff */
[----:B------:R-:W-:Y:S03]  /*9620*/  BSSY.RECONVERGENT B0, `(.L_x_125) ;  /* 0x0000008000007945 */ /* 0x000fe60003800200 */
[----:B------:R-:W-:Y:S04]  /*9630*/  UISETP.NE.AND UP0, UPT, UR4, 0x3, UPT ;  /* 0x000000030400788c */ /* 0x000fe8000bf05270 */
[----:B------:R-:W-:Y:S02]  /*9640*/  UISETP.EQ.XOR UP1, UPT, UR50, 0x3, !UP0 ;  /* 0x000000033200788c */ /* 0x000fe4000c722a70 */
[----:B------:R-:W-:Y:S02]  /*9650*/  USEL UR53, UR4, URZ, UP0 ;  /* 0x000000ff04357287 */ /* 0x000fe40008000000 */
[----:B------:R-:W-:Y:S04]  /*9660*/  USEL UR5, URZ, 0x1, !UP1 ;  /* 0x00000001ff057887 */ /* 0x000fe8000c800000 */
[----:B------:R-:W-:Y:S01]  /*9670*/  ULOP3.LUT UR58, UR58, UR5, URZ, 0x3c, !UPT ;  /* 0x000000053a3a7292 */ /* 0x000fe2000f8e3cff */
[----:B------:R-:W-:Y:S11]  /*9680*/  @P0 BRA `(.L_x_126) ;  /* 0x0000000000040947 */ /* 0x000ff60003800000 */
[----:B------:R-:W-:Y:S04]  /*9690*/  DEPBAR.LE SB0, 0x1 ;  /* 0x000080400000791a */ /* 0x000fe80000000000 */
.L_x_126:
[----:B------:R-:W-:Y:S05]  /*96a0*/  BSYNC.RECONVERGENT B0 ;  /* 0x0000000000007941 */ /* 0x000fea0003800200 */
.L_x_125:
[----:B------:R-:W-:Y:S01]  /*96b0*/  BAR.SYNC.DEFER_BLOCKING 0x1, 0x80 ;  /* 0x0042000000007b1d */ /* 0x000fe20000010000 */
[----:B------:R-:W-:Y:S01]  /*96c0*/  UISETP.NE.AND UP0, UPT, UR57, -0x2, UPT ;  /* 0xfffffffe3900788c */ /* 0x000fe2000bf05270 */
[----:B------:R-:W-:Y:S08]  /*96d0*/  IADD3 R0, PT, PT, R36, 0x1, RZ ;  /* 0x0000000124007810 */ /* 0x000ff00007ffe0ff */
[----:B------:R-:W-:Y:S05]  /*96e0*/  BRA.U !UP0, `(.L_x_127) ;  /* 0x00000001082c7547 */ /* 0x000fea000b800000 */
[----:B------:R-:W2:Y:S01]  /*96f0*/  S2R R2, SR_CgaCtaId ;  /* 0x0000000000027919 */ /* 0x000ea20000008800 */
[----:B------:R-:W-:Y:S01]  /*9700*/  ISETP.NE.AND P0, PT, R111, RZ, PT ;  /* 0x000000ff6f00720c */ /* 0x000fe20003f05270 */
[----:B------:R-:W-:Y:S01]  /*9710*/  IMAD.U32 R3, RZ, RZ, UR55 ;  /* 0x00000037ff037e24 */ /* 0x000fe2000f8e00ff */
[----:B------:R-:W-:Y:S02]  /*9720*/  UIADD3 UR4, UPT, UPT, UR55, 0x1, URZ ;  /* 0x0000000137047890 */ /* 0x000fe4000fffe0ff */
[----:B------:R-:W-:Y:S02]  /*9730*/  ISETP.NE.U32.OR P0, PT, R109, 0x1, !P0 ;  /* 0x000000016d00780c */ /* 0x000fe40004705470 */
[----:B------:R-:W-:Y:S04]  /*9740*/  UISETP.NE.AND UP0, UPT, UR4, 0x3, UPT ;  /* 0x000000030400788c */ /* 0x000fe8000bf05270 */
[----:B------:R-:W-:Y:S07]  /*9750*/  USEL UR55, UR4, URZ, UP0 ;  /* 0x000000ff04377287 */ /* 0x000fee0008000000 */
[----:B------:R-:W-:Y:S05]  /*9760*/  @P0 LEA R3, R3, UR52, 0x3 ;  /* 0x0000003403030c11 */ /* 0x000fea000f8e18ff */
[----:B------:R-:W-:Y:S05]  /*9770*/  @P0 VIADD R3, R3, 0xb8 ;  /* 0x000000b803030836 */ /* 0x000fea0000000000 */
[----:B--2---:R-:W-:Y:S04]  /*9780*/  @P0 PRMT R2, R2, 0x654, R3 ;  /* 0x0000065402020816 */ /* 0x004fe80000000003 */
[----:B------:R2:W-:Y:S03]  /*9790*/  @P0 SYNCS.ARRIVE.TRANS64.RED.A1T0 RZ, [R2+URZ], RZ ;  /* 0x000000ff02ff09a7 */ /* 0x0005e600081004ff */
.L_x_127:
[----:B------:R-:W-:Y:S01]  /*97a0*/  R2UR UR5, R96 ;  /* 0x00000000600572ca */ /* 0x000fe200000e0000 */
[----:B------:R-:W-:Y:S01]  /*97b0*/  UIADD3 UR57, UPT, UPT, UR57, 0x2, URZ ;  /* 0x0000000239397890 */ /* 0x000fe2000fffe0ff */
[----:B------:R-:W-:Y:S02]  /*97c0*/  R2UR UR4, R97 ;  /* 0x00000000610472ca */ /* 0x000fe400000e0000 */
[----:B------:R-:W-:Y:S02]  /*97d0*/  LOP3.LUT P0, RZ, R82, 0x1, RZ, 0xc0, !PT ;  /* 0x0000000152ff7812 */ /* 0x000fe4000780c0ff */
[----:B------:R-:W-:Y:S02]  /*97e0*/  R2UR UR50, R110 ;  /* 0x000000006e3272ca */ /* 0x000fe400000e0000 */
[----:B------:R-:W-:Y:S02]  /*97f0*/  ISETP.NE.AND P1, PT, R0, 0x2, PT ;  /* 0x000000020000780c */ /* 0x000fe40003f25270 */
[----:B------:R-:W-:Y:S02]  /*9800*/  LOP3.LUT R88, R88, 0x1, RZ, 0x3c, !PT ;  /* 0x0000000158587812 */ /* 0x000fe400078e3cff */
[----:B--2---:R-:W-:Y:S01]  /*9810*/  SEL R2, RZ, 0x1, P1 ;  /* 0x00000001ff027807 */ /* 0x004fe20000800000 */
[----:B------:R-:W-:Y:S01]  /*9820*/  UIADD3 UR22, UPT, UPT, UR36, UR5, URZ ;  /* 0x0000000524167290 */ /* 0x000fe2000fffe0ff */
[----:B------:R-:W-:Y:S01]  /*9830*/  SEL R36, R0, RZ, P1 ;  /* 0x000000ff00247207 */ /* 0x000fe20000800000 */
[----:B------:R-:W-:Y:S01]  /*9840*/  UIADD3 UR29, UPT, UPT, UR37, UR4, URZ ;  /* 0x00000004251d7290 */ /* 0x000fe2000fffe0ff */
[----:B------:R-:W-:Y:S01]  /*9850*/  LOP3.LUT R89, R89, R2, RZ, 0x3c, !PT ;  /* 0x0000000259597212 */ /* 0x000fe200078e3cff */
[----:B------:R-:W-:Y:S10]  /*9860*/  @P0 BRA `(.L_x_128) ;  /* 0xffffffd0001c0947 */ /* 0x000ff4000383ffff */
[----:B------:R-:W-:-:S13]  /*9870*/  R2UR UR4, R98 ;  /* 0x00000000620472ca */ /* 0x000fda00000e0000 */
[----:B------:R-:W-:-:S09]  /*9880*/  UISETP.NE.AND UP0, UPT, UR4, URZ, UPT ;  /* 0x000000ff0400728c */ /* 0x000fd2000bf05270 */
[----:B------:R-:W-:Y:S05]  /*9890*/  BRA.U !UP0, `(.L_x_129) ;  /* 0x0000000108487547 */ /* 0x000fea000b800000 */
[----:B------:R-:W2:Y:S02]  /*98a0*/  LDCU.64 UR4, c[0x0][0x990] ;  /* 0x00013200ff0477ac */ /* 0x000ea40008000a00 */
[----:B--2---:R-:W-:-:S04]  /*98b0*/  UISETP.NE.U32.AND UP0, UPT, UR4, URZ, UPT ;  /* 0x000000ff0400728c */ /* 0x004fc8000bf05070 */
[----:B------:R-:W-:-:S09]  /*98c0*/  UISETP.NE.AND.EX UP0, UPT, UR5, URZ, UPT, UP0 ;  /* 0x000000ff0500728c */ /* 0x000fd2000bf05300 */
[----:B------:R-:W-:Y:S05]  /*98d0*/  BRA.U UP0, `(.L_x_130) ;  /* 0x00000001000c7547 */ /* 0x000fea000b800000 */
[----:B------:R-:W-:-:S13]  /*98e0*/  FSETP.NEU.AND P0, PT, R41, RZ, PT ;  /* 0x000000ff2900720b */ /* 0x000fda0003f0d000 */
[----:B------:R-:W-:Y:S05]  /*98f0*/  @!P0 EXIT ;  /* 0x000000000000894d */ /* 0x000fea0003800000 */
[----:B------:R-:W-:Y:S05]  /*9900*/  BRA `(.L_x_129) ;  /* 0x00000000002c7947 */ /* 0x000fea0003800000 */
.L_x_130:
[----:B------:R-:W-:Y:S01]  /*9910*/  ISETP.NE.AND P0, PT, R108, RZ, PT ;  /* 0x000000ff6c00720c */ /* 0x000fe20003f05270 */
[----:B------:R-:W-:-:S12]  /*9920*/  BSSY.RECONVERGENT B0, `(.L_x_129) ;  /* 0x0000009000007945 */ /* 0x000fd80003800200 */
[----:B------:R-:W-:Y:S05]  /*9930*/  @P0 BRA `(.L_x_131) ;  /* 0x0000000000140947 */ /* 0x000fea0003800000 */
[----:B------:R-:W2:Y:S02]  /*9940*/  LDCU.64 UR4, c[0x0][0x988] ;  /* 0x00013100ff0477ac */ /* 0x000ea40008000a00 */
[----:B--2---:R-:W-:-:S04]  /*9950*/  ISETP.NE.U32.AND P0, PT, RZ, UR4, PT ;  /* 0x00000004ff007c0c */ /* 0x004fc8000bf05070 */
[----:B------:R-:W-:-:S13]  /*9960*/  ISETP.NE.AND.EX P0, PT, RZ, UR5, PT, P0 ;  /* 0x00000005ff007c0c */ /* 0x000fda000bf05300 */
[----:B------:R-:W-:Y:S05]  /*9970*/  @!P0 EXIT ;  /* 0x000000000000894d */ /* 0x000fea0003800000 */
[----:B------:R-:W-:Y:S05]  /*9980*/  BRA `(.L_x_132) ;  /* 0x0000000000087947 */ /* 0x000fea0003800000 */
.L_x_131:
[----:B------:R-:W-:-:S13]  /*9990*/  FSETP.NEU.AND P0, PT, R41, RZ, PT ;  /* 0x000000ff2900720b */ /* 0x000fda0003f0d000 */
[----:B------:R-:W-:Y:S05]  /*99a0*/  @!P0 EXIT ;  /* 0x000000000000894d */ /* 0x000fea0003800000 */
.L_x_132:
[----:B------:R-:W-:Y:S05]  /*99b0*/  BSYNC.RECONVERGENT B0 ;  /* 0x0000000000007941 */ /* 0x000fea0003800200 */
.L_x_129:
[----:B------:R-:W2:Y:S01]  /*99c0*/  S2UR UR5, SR_CgaCtaId ;  /* 0x00000000000579c3 */ /* 0x000ea20000008800 */
[----:B------:R-:W-:Y:S01]  /*99d0*/  ULEA UR4, UR55, UR52, 0x3 ;  /* 0x0000003437047291 */ /* 0x000fe2000f8e18ff */
[----:B------:R-:W-:-:S04]  /*99e0*/  DEPBAR.LE SB0, 0x0 ;  /* 0x000080000000791a */ /* 0x000fc80000000000 */
[----:B------:R-:W-:-:S04]  /*99f0*/  UIADD3 UR4, UPT, UPT, UR4, 0xb8, URZ ;  /* 0x000000b804047890 */ /* 0x000fc8000fffe0ff */
[----:B--2---:R-:W-:-:S09]  /*9a00*/  UPRMT UR4, UR5, 0x654, UR4 ;  /* 0x0000065405047896 */ /* 0x004fd20008000004 */
[----:B------:R-:W-:Y:S01]  /*9a10*/  SYNCS.ARRIVE.TRANS64.RED.A1T0 RZ, [UR4], RZ ;  /* 0x000000ffffff79a7 */ /* 0x000fe20008100404 */
[----:B------:R-:W-:Y:S05]  /*9a20*/  EXIT ;  /* 0x000000000000794d */ /* 0x000fea0003800000 */
.L_x_25:
[----:B------:R-:W-:Y:S07]  /*9a30*/  MOV R0, UR11 ;  /* 0x0000000b00007c02 */ /* 0x000fee0008000f00 */
.L_x_133:
[----:B-1----:R1:W2:Y:S02]  /*9a40*/  SYNCS.PHASECHK.TRANS64.TRYWAIT P0, [R0+URZ+0x50], R5 ;  /* 0x00005005000075a7 */ /* 0x0022a400080011ff */
[----:B--2---:R-:W-:Y:S05]  /*9a50*/  @!P0 NANOSLEEP.SYNCS 0x989680 ;  /* 0x009896800000895d */ /* 0x004fea0003900000 */
[----:B------:R-:W2:Y:S02]  /*9a60*/  @!P0 SYNCS.PHASECHK.TRANS64 P0, [R0+URZ+0x50], R5 ;  /* 0x00005005000085a7 */ /* 0x000ea400080010ff */
[----:B--2---:R-:W-:Y:S05]  /*9a70*/  @!P0 BRA `(.L_x_133) ;  /* 0xfffffffc00f08947 */ /* 0x004fea000383ffff */
[----:B------:R-:W-:Y:S05]  /*9a80*/  BRA `(.L_x_24) ;  /* 0xffffff8400cc7947 */ /* 0x000fea000383ffff */
.L_x_32:
[----:B------:R-:W-:Y:S07]  /*9a90*/  MOV R0, UR11 ;  /* 0x0000000b00007c02 */ /* 0x000fee0008000f00 */
.L_x_134:
[----:B-1----:R1:W2:Y:S02]  /*9aa0*/  SYNCS.PHASECHK.TRANS64.TRYWAIT P0, [R0+URZ+0x50], R5 ;  /* 0x00005005000075a7 */ /* 0x0022a400080011ff */
[----:B--2---:R-:W-:Y:S05]  /*9ab0*/  @!P0 NANOSLEEP.SYNCS 0x989680 ;  /* 0x009896800000895d */ /* 0x004fea0003900000 */
[----:B------:R-:W2:Y:S02]  /*9ac0*/  @!P0 SYNCS.PHASECHK.TRANS64 P0, [R0+URZ+0x50], R5 ;  /* 0x00005005000085a7 */ /* 0x000ea400080010ff */
[----:B--2---:R-:W-:Y:S05]  /*9ad0*/  @!P0 BRA `(.L_x_134) ;  /* 0xfffffffc00f08947 */ /* 0x004fea000383ffff */
[----:B------:R-:W-:Y:S05]  /*9ae0*/  BRA `(.L_x_31) ;  /* 0xffffff8c00507947 */ /* 0x000fea000383ffff */
.L_x_37:
[----:B-1----:R-:W-:-:S07]  /*9af0*/  MOV R0, UR33 ;  /* 0x0000002100007c02 */ /* 0x002fce0008000f00 */
.L_x_135:
[----:B-1----:R1:W2:Y:S02]  /*9b00*/  SYNCS.PHASECHK.TRANS64.TRYWAIT P0, [R0+URZ+0xe0], R3 ;  /* 0x0000e003000075a7 */ /* 0x0022a400080011ff */
[----:B--2---:R-:W-:Y:S05]  /*9b10*/  @!P0 NANOSLEEP.SYNCS 0x989680 ;  /* 0x009896800000895d */ /* 0x004fea0003900000 */
[----:B------:R-:W2:Y:S02]  /*9b20*/  @!P0 SYNCS.PHASECHK.TRANS64 P0, [R0+URZ+0xe0], R3 ;  /* 0x0000e003000085a7 */ /* 0x000ea400080010ff */
[----:B--2---:R-:W-:Y:S05]  /*9b30*/  @!P0 BRA `(.L_x_135) ;  /* 0xfffffffc00f08947 */ /* 0x004fea000383ffff */
[----:B------:R-:W-:Y:S05]  /*9b40*/  BRA `(.L_x_136) ;  /* 0xffffff9000507947 */ /* 0x000fea000383ffff */
.L_x_41:
[----:B------:R-:W-:-:S07]  /*9b50*/  MOV R0, UR4 ;  /* 0x0000000400007c02 */ /* 0x000fce0008000f00 */
.L_x_137:
[----:B-1----:R1:W2:Y:S02]  /*9b60*/  SYNCS.PHASECHK.TRANS64.TRYWAIT P0, [R0+URZ], R3 ;  /* 0x00000003000075a7 */ /* 0x0022a400080011ff */
[----:B--2---:R-:W-:Y:S05]  /*9b70*/  @!P0 NANOSLEEP.SYNCS 0x989680 ;  /* 0x009896800000895d */ /* 0x004fea0003900000 */
[----:B------:R-:W2:Y:S02]  /*9b80*/  @!P0 SYNCS.PHASECHK.TRANS64 P0, [R0+URZ], R3 ;  /* 0x00000003000085a7 */ /* 0x000ea400080010ff */
[----:B--2---:R-:W-:Y:S05]  /*9b90*/  @!P0 BRA `(.L_x_137) ;  /* 0xfffffffc00f08947 */ /* 0x004fea000383ffff */
[----:B------:R-:W-:Y:S05]  /*9ba0*/  BRA `(.L_x_138) ;  /* 0xffffff9400e47947 */ /* 0x000fea000383ffff */
.L_x_42:
[----:B------:R-:W-:-:S07]  /*9bb0*/  MOV R0, UR5 ;  /* 0x0000000500007c02 */ /* 0x000fce0008000f00 */
.L_x_139:
[----:B-1----:R1:W2:Y:S02]  /*9bc0*/  SYNCS.PHASECHK.TRANS64.TRYWAIT P0, [R0+URZ], R3 ;  /* 0x00000003000075a7 */ /* 0x0022a400080011ff */
[----:B--2---:R-:W-:Y:S05]  /*9bd0*/  @!P0 NANOSLEEP.SYNCS 0x989680 ;  /* 0x009896800000895d */ /* 0x004fea0003900000 */
[----:B------:R-:W2:Y:S02]  /*9be0*/  @!P0 SYNCS.PHASECHK.TRANS64 P0, [R0+URZ], R3 ;  /* 0x00000003000085a7 */ /* 0x000ea400080010ff */
[----:B--2---:R-:W-:Y:S05]  /*9bf0*/  @!P0 BRA `(.L_x_139) ;  /* 0xfffffffc00f08947 */ /* 0x004fea000383ffff */
[----:B------:R-:W-:Y:S05]  /*9c00*/  BRA `(.L_x_140) ;  /* 0xffffff9400f47947 */ /* 0x000fea000383ffff */
.L_x_43:
[----:B------:R-:W-:-:S07]  /*9c10*/  MOV R0, UR5 ;  /* 0x0000000500007c02 */ /* 0x000fce0008000f00 */
.L_x_141:
[----:B-1----:R1:W2:Y:S02]  /*9c20*/  SYNCS.PHASECHK.TRANS64.TRYWAIT P0, [R0+URZ], R3 ;  /* 0x00000003000075a7 */ /* 0x0022a400080011ff */
[----:B--2---:R-:W-:Y:S05]  /*9c30*/  @!P0 NANOSLEEP.SYNCS 0x989680 ;  /* 0x009896800000895d */ /* 0x004fea0003900000 */
[----:B------:R-:W2:Y:S02]  /*9c40*/  @!P0 SYNCS.PHASECHK.TRANS64 P0, [R0+URZ], R3 ;  /* 0x00000003000085a7 */ /* 0x000ea400080010ff */
[----:B--2---:R-:W-:Y:S05]  /*9c50*/  @!P0 BRA `(.L_x_141) ;  /* 0xfffffffc00f08947 */ /* 0x004fea000383ffff */
[----:B------:R-:W-:Y:S05]  /*9c60*/  BRA `(.L_x_142) ;  /* 0xffffff9800047947 */ /* 0x000fea000383ffff */
.L_x_44:
[----:B------:R-:W-:-:S07]  /*9c70*/  MOV R0, UR5 ;  /* 0x0000000500007c02 */ /* 0x000fce0008000f00 */
.L_x_143:
[----:B-1----:R1:W2:Y:S02]  /*9c80*/  SYNCS.PHASECHK.TRANS64.TRYWAIT P0, [R0+URZ], R3 ;  /* 0x00000003000075a7 */ /* 0x0022a400080011ff */
[----:B--2---:R-:W-:Y:S05]  /*9c90*/  @!P0 NANOSLEEP.SYNCS 0x989680 ;  /* 0x009896800000895d */ /* 0x004fea0003900000 */
[----:B------:R-:W2:Y:S02]  /*9ca0*/  @!P0 SYNCS.PHASECHK.TRANS64 P0, [R0+URZ], R3 ;  /* 0x00000003000085a7 */ /* 0x000ea400080010ff */
[----:B--2---:R-:W-:Y:S05]  /*9cb0*/  @!P0 BRA `(.L_x_143) ;  /* 0xfffffffc00f08947 */ /* 0x004fea000383ffff */
[----:B------:R-:W-:Y:S05]  /*9cc0*/  BRA `(.L_x_144) ;  /* 0xffffff9800147947 */ /* 0x000fea000383ffff */
.L_x_45:
[----:B------:R-:W-:-:S07]  /*9cd0*/  MOV R0, UR5 ;  /* 0x0000000500007c02 */ /* 0x000fce0008000f00 */
.L_x_145:
[----:B-1----:R1:W2:Y:S02]  /*9ce0*/  SYNCS.PHASECHK.TRANS64.TRYWAIT P0, [R0+URZ], R3 ;  /* 0x00000003000075a7 */ /* 0x0022a400080011ff */
[----:B--2---:R-:W-:Y:S05]  /*9cf0*/  @!P0 NANOSLEEP.SYNCS 0x989680 ;  /* 0x009896800000895d */ /* 0x004fea0003900000 */
[----:B------:R-:W2:Y:S02]  /*9d00*/  @!P0 SYNCS.PHASECHK.TRANS64 P0, [R0+URZ], R3 ;  /* 0x00000003000085a7 */ /* 0x000ea400080010ff */
[----:B--2---:R-:W-:Y:S05]  /*9d10*/  @!P0 BRA `(.L_x_145) ;  /* 0xfffffffc00f08947 */ /* 0x004fea000383ffff */
[----:B------:R-:W-:Y:S05]  /*9d20*/  BRA `(.L_x_146) ;  /* 0xffffff9800247947 */ /* 0x000fea000383ffff */
.L_x_46:
[----:B------:R-:W-:-:S07]  /*9d30*/  MOV R0, UR5 ;  /* 0x0000000500007c02 */ /* 0x000fce0008000f00 */
.L_x_147:
[----:B-1----:R1:W2:Y:S02]  /*9d40*/  SYNCS.PHASECHK.TRANS64.TRYWAIT P0, [R0+URZ], R3 ;  /* 0x00000003000075a7 */ /* 0x0022a400080011ff */
[----:B--2---:R-:W-:Y:S05]  /*9d50*/  @!P0 NANOSLEEP.SYNCS 0x989680 ;  /* 0x009896800000895d */ /* 0x004fea0003900000 */
[----:B------:R-:W2:Y:S02]  /*9d60*/  @!P0 SYNCS.PHASECHK.TRANS64 P0, [R0+URZ], R3 ;  /* 0x00000003000085a7 */ /* 0x000ea400080010ff */
[----:B--2---:R-:W-:Y:S05]  /*9d70*/  @!P0 BRA `(.L_x_147) ;  /* 0xfffffffc00f08947 */ /* 0x004fea000383ffff */
[----:B------:R-:W-:Y:S05]  /*9d80*/  BRA `(.L_x_148) ;  /* 0xffffff9800347947 */ /* 0x000fea000383ffff */
.L_x_47:
[----:B------:R-:W-:-:S07]  /*9d90*/  MOV R0, UR5 ;  /* 0x0000000500007c02 */ /* 0x000fce0008000f00 */
.L_x_149:
[----:B-1----:R1:W2:Y:S02]  /*9da0*/  SYNCS.PHASECHK.TRANS64.TRYWAIT P0, [R0+URZ], R3 ;  /* 0x00000003000075a7 */ /* 0x0022a400080011ff */
[----:B--2---:R-:W-:Y:S05]  /*9db0*/  @!P0 NANOSLEEP.SYNCS 0x989680 ;  /* 0x009896800000895d */ /* 0x004fea0003900000 */
[----:B------:R-:W2:Y:S02]  /*9dc0*/  @!P0 SYNCS.PHASECHK.TRANS64 P0, [R0+URZ], R3 ;  /* 0x00000003000085a7 */ /* 0x000ea400080010ff */
[----:B--2---:R-:W-:Y:S05]  /*9dd0*/  @!P0 BRA `(.L_x_149) ;  /* 0xfffffffc00f08947 */ /* 0x004fea000383ffff */
[----:B------:R-:W-:Y:S05]  /*9de0*/  BRA `(.L_x_150) ;  /* 0xffffff9800447947 */ /* 0x000fea000383ffff */
.L_x_48:
[----:B------:R-:W-:-:S07]  /*9df0*/  MOV R0, UR5 ;  /* 0x0000000500007c02 */ /* 0x000fce0008000f00 */
.L_x_151:
[----:B-1----:R1:W2:Y:S02]  /*9e00*/  SYNCS.PHASECHK.TRANS64.TRYWAIT P0, [R0+URZ], R3 ;  /* 0x00000003000075a7 */ /* 0x0022a400080011ff */
[----:B--2---:R-:W-:Y:S05]  /*9e10*/  @!P0 NANOSLEEP.SYNCS 0x989680 ;  /* 0x009896800000895d */ /* 0x004fea0003900000 */
[----:B------:R-:W2:Y:S02]  /*9e20*/  @!P0 SYNCS.PHASECHK.TRANS64 P0, [R0+URZ], R3 ;  /* 0x00000003000085a7 */ /* 0x000ea400080010ff */
[----:B--2---:R-:W-:Y:S05]  /*9e30*/  @!P0 BRA `(.L_x_151) ;  /* 0xfffffffc00f08947 */ /* 0x004fea000383ffff */
[----:B------:R-:W-:Y:S05]  /*9e40*/  BRA `(.L_x_152) ;  /* 0xffffff9800547947 */ /* 0x000fea000383ffff */
.L_x_49:
[----:B------:R-:W-:-:S07]  /*9e50*/  MOV R0, UR5 ;  /* 0x0000000500007c02 */ /* 0x000fce0008000f00 */
.L_x_153:
[----:B-1----:R1:W2:Y:S02]  /*9e60*/  SYNCS.PHASECHK.TRANS64.TRYWAIT P0, [R0+URZ], R3 ;  /* 0x00000003000075a7 */ /* 0x0022a400080011ff */
[----:B--2---:R-:W-:Y:S05]  /*9e70*/  @!P0 NANOSLEEP.SYNCS 0x989680 ;  /* 0x009896800000895d */ /* 0x004fea0003900000 */
[----:B------:R-:W2:Y:S02]  /*9e80*/  @!P0 SYNCS.PHASECHK.TRANS64 P0, [R0+URZ], R3 ;  /* 0x00000003000085a7 */ /* 0x000ea400080010ff */
[----:B--2---:R-:W-:Y:S05]  /*9e90*/  @!P0 BRA `(.L_x_153) ;  /* 0xfffffffc00f08947 */ /* 0x004fea000383ffff */
[----:B------:R-:W-:Y:S05]  /*9ea0*/  BRA `(.L_x_154) ;  /* 0xffffff9800647947 */ /* 0x000fea000383ffff */
.L_x_52:
[----:B------:R-:W-:-:S07]  /*9eb0*/  MOV R4, UR4 ;  /* 0x0000000400047c02 */ /* 0x000fce0008000f00 */
.L_x_155:
[----:B--2---:R2:W3:Y:S02]  /*9ec0*/  SYNCS.PHASECHK.TRANS64.TRYWAIT P1, [R4+URZ+0xe8], R7 ;  /* 0x0000e807040075a7 */ /* 0x0044e400080211ff */
[----:B---3--:R-:W-:Y:S05]  /*9ed0*/  @!P1 NANOSLEEP.SYNCS 0x989680 ;  /* 0x009896800000995d */ /* 0x008fea0003900000 */
[----:B------:R-:W3:Y:S02]  /*9ee0*/  @!P1 SYNCS.PHASECHK.TRANS64 P1, [R4+URZ+0xe8], R7 ;  /* 0x0000e807040095a7 */ /* 0x000ee400080210ff */
[----:B---3--:R-:W-:Y:S05]  /*9ef0*/  @!P1 BRA `(.L_x_155) ;  /* 0xfffffffc00f09947 */ /* 0x008fea000383ffff */
[----:B------:R-:W-:Y:S05]  /*9f00*/  BRA `(.L_x_156) ;  /* 0xffffff9800d47947 */ /* 0x000fea000383ffff */
.L_x_53:
[----:B--2---:R-:W-:-:S07]  /*9f10*/  MOV R4, UR4 ;  /* 0x0000000400047c02 */ /* 0x004fce0008000f00 */
.L_x_157:
[----:B--2---:R2:W3:Y:S02]  /*9f20*/  SYNCS.PHASECHK.TRANS64.TRYWAIT P1, [R4+URZ+0xe0], R5 ;  /* 0x0000e005040075a7 */ /* 0x0044e400080211ff */
[----:B---3--:R-:W-:Y:S05]  /*9f30*/  @!P1 NANOSLEEP.SYNCS 0x989680 ;  /* 0x009896800000995d */ /* 0x008fea0003900000 */
[----:B------:R-:W3:Y:S02]  /*9f40*/  @!P1 SYNCS.PHASECHK.TRANS64 P1, [R4+URZ+0xe0], R5 ;  /* 0x0000e005040095a7 */ /* 0x000ee400080210ff */
[----:B---3--:R-:W-:Y:S05]  /*9f50*/  @!P1 BRA `(.L_x_157) ;  /* 0xfffffffc00f09947 */ /* 0x008fea000383ffff */
[----:B------:R-:W-:Y:S05]  /*9f60*/  BRA `(.L_x_158) ;  /* 0xffffff9800dc7947 */ /* 0x000fea000383ffff */
.L_x_63:
[----:B--2---:R-:W-:-:S04]  /*9f70*/  MOV R5, UR5 ;  /* 0x0000000500057c02 */ /* 0x004fc80008000f00 */
[----:B------:R2:W3:Y:S03]  /*9f80*/  SYNCS.PHASECHK.TRANS64.TRYWAIT P0, [R5+URZ+0x8], R6 ;  /* 0x00000806050075a7 */ /* 0x0004e600080011ff */
[----:B---3--:R-:W-:Y:S05]  /*9f90*/  @!P0 NANOSLEEP.SYNCS 0x989680 ;  /* 0x009896800000895d */ /* 0x008fea0003900000 */
[----:B------:R-:W3:Y:S02]  /*9fa0*/  @!P0 SYNCS.PHASECHK.TRANS64 P0, [R5+URZ+0x8], R6 ;  /* 0x00000806050085a7 */ /* 0x000ee400080010ff */
[----:B---3--:R-:W-:Y:S05]  /*9fb0*/  @!P0 BRA `(.L_x_63) ;  /* 0xfffffffc00ec8947 */ /* 0x008fea000383ffff */
[----:B------:R-:W-:Y:S05]  /*9fc0*/  BRA `(.L_x_62) ;  /* 0xffffff9c00a87947 */ /* 0x000fea000383ffff */
.L_x_65:
[----:B------:R-:W-:Y:S01]  /*9fd0*/  BSSY B0, `(.L_x_159) ;  /* 0x0000006000007945 */ /* 0x000fe20003800000 */
[----:B------:R-:W-:-:S07]  /*9fe0*/  MOV R15, 0xffffffff ;  /* 0xffffffff000f7802 */ /* 0x000fce0000000f00 */
[----:B-12--5:R-:W-:Y:S05]  /*9ff0*/  WARPSYNC.COLLECTIVE R15, `(.L_x_160) ;  /* 0x000000000f0c7348 */ /* 0x026fea0003c00000 */
[----:B------:R-:W-:Y:S02]  /*a000*/  ELECT P6, UR79, PT ;  /* 0x00000000004f782f */ /* 0x000fe400038c0000 */
[----:B------:R-:W-:Y:S01]  /*a010*/  MOV R14, UR79 ;  /* 0x0000004f000e7c02 */ /* 0x000fe20008000f00 */
[----:B-12--5:R-:W-:Y:S10]  /*a020*/  ENDCOLLECTIVE ;  /* 0x000000000000791b */ /* 0x026ff40003800000 */
.L_x_160:
[----:B------:R-:W-:Y:S05]  /*a030*/  BSYNC B0 ;  /* 0x0000000000007941 */ /* 0x000fea0003800000 */
.L_x_159:
[----:B------:R-:W-:Y:S05]  /*a040*/  BRA `(.L_x_161) ;  /* 0xffffff9c00d87947 */ /* 0x000fea000383ffff */
.L_x_67:
[----:B--2---:R-:W-:-:S04]  /*a050*/  MOV R3, UR5 ;  /* 0x0000000500037c02 */ /* 0x004fc80008000f00 */
[----:B------:R2:W3:Y:S03]  /*a060*/  SYNCS.PHASECHK.TRANS64.TRYWAIT P0, [R3+URZ+0x8], R4 ;  /* 0x00000804030075a7 */ /* 0x0004e600080011ff */
[----:B---3--:R-:W-:Y:S05]  /*a070*/  @!P0 NANOSLEEP.SYNCS 0x989680 ;  /* 0x009896800000895d */ /* 0x008fea0003900000 */
[----:B------:R-:W3:Y:S02]  /*a080*/  @!P0 SYNCS.PHASECHK.TRANS64 P0, [R3+URZ+0x8], R4 ;  /* 0x00000804030085a7 */ /* 0x000ee400080010ff */
[----:B---3--:R-:W-:Y:S05]  /*a090*/  @!P0 BRA `(.L_x_67) ;  /* 0xfffffffc00ec8947 */ /* 0x008fea000383ffff */
[----:B------:R-:W-:Y:S05]  /*a0a0*/  BRA `(.L_x_66) ;  /* 0xffffff9c00dc7947 */ /* 0x000fea000383ffff */
.L_x_68:
[----:B------:R-:W-:-:S07]  /*a0b0*/  MOV R0, UR21 ;  /* 0x0000001500007c02 */ /* 0x000fce0008000f00 */
.L_x_162:
[----:B-1----:R1:W2:Y:S02]  /*a0c0*/  SYNCS.PHASECHK.TRANS64.TRYWAIT P0, [R0+URZ+0xe0], R5 ;  /* 0x0000e005000075a7 */ /* 0x0022a400080011ff */
[----:B--2---:R-:W-:Y:S05]  /*a0d0*/  @!P0 NANOSLEEP.SYNCS 0x989680 ;  /* 0x009896800000895d */ /* 0x004fea0003900000 */
[----:B------:R-:W2:Y:S02]  /*a0e0*/  @!P0 SYNCS.PHASECHK.TRANS64 P0, [R0+URZ+0xe0], R5 ;  /* 0x0000e005000085a7 */ /* 0x000ea400080010ff */
[----:B--2---:R-:W-:Y:S05]  /*a0f0*/  @!P0 BRA `(.L_x_162) ;  /* 0xfffffffc00f08947 */ /* 0x004fea000383ffff */
[----:B------:R-:W-:Y:S05]  /*a100*/  BRA `(.L_x_163) ;  /* 0xffffffa000cc7947 */ /* 0x000fea000383ffff */
.L_x_70:
[----:B------:R-:W-:-:S07]  /*a110*/  MOV R0, UR26 ;  /* 0x0000001a00007c02 */ /* 0x000fce0008000f00 */
.L_x_164:
[----:B--2---:R2:W3:Y:S02]  /*a120*/  SYNCS.PHASECHK.TRANS64.TRYWAIT P0, [R0+URZ+0x100], R9 ;  /* 0x00010009000075a7 */ /* 0x0044e400080011ff */
[----:B---3--:R-:W-:Y:S05]  /*a130*/  @!P0 NANOSLEEP.SYNCS 0x989680 ;  /* 0x009896800000895d */ /* 0x008fea0003900000 */
[----:B------:R-:W3:Y:S02]  /*a140*/  @!P0 SYNCS.PHASECHK.TRANS64 P0, [R0+URZ+0x100], R9 ;  /* 0x00010009000085a7 */ /* 0x000ee400080010ff */
[----:B---3--:R-:W-:Y:S05]  /*a150*/  @!P0 BRA `(.L_x_164) ;  /* 0xfffffffc00f08947 */ /* 0x008fea000383ffff */
[----:B------:R-:W-:Y:S05]  /*a160*/  BRA `(.L_x_69) ;  /* 0xffffffa000e87947 */ /* 0x000fea000383ffff */
.L_x_74:
[----:B--2---:R-:W-:Y:S07]  /*a170*/  MOV R0, UR17 ;  /* 0x0000001100007c02 */ /* 0x004fee0008000f00 */
.L_x_165:
[----:B--2---:R2:W3:Y:S02]  /*a180*/  SYNCS.PHASECHK.TRANS64.TRYWAIT P0, [R0+URZ], R9 ;  /* 0x00000009000075a7 */ /* 0x0044e400080011ff */
[----:B---3--:R-:W-:Y:S05]  /*a190*/  @!P0 NANOSLEEP.SYNCS 0x989680 ;  /* 0x009896800000895d */ /* 0x008fea0003900000 */
[----:B------:R-:W3:Y:S02]  /*a1a0*/  @!P0 SYNCS.PHASECHK.TRANS64 P0, [R0+URZ], R9 ;  /* 0x00000009000085a7 */ /* 0x000ee400080010ff */
[----:B---3--:R-:W-:Y:S05]  /*a1b0*/  @!P0 BRA `(.L_x_165) ;  /* 0xfffffffc00f08947 */ /* 0x008fea000383ffff */
[----:B------:R-:W-:Y:S05]  /*a1c0*/  BRA `(.L_x_73) ;  /* 0xffffffa400207947 */ /* 0x000fea000383ffff */
.L_x_78:
[----:B-1----:R-:W-:-:S07]  /*a1d0*/  MOV R0, UR4 ;  /* 0x0000000400007c02 */ /* 0x002fce0008000f00 */
.L_x_166:
[----:B-1----:R1:W2:Y:S02]  /*a1e0*/  SYNCS.PHASECHK.TRANS64.TRYWAIT P0, [R0+URZ], R5 ;  /* 0x00000005000075a7 */ /* 0x0022a400080011ff */
[----:B--2---:R-:W-:Y:S05]  /*a1f0*/  @!P0 NANOSLEEP.SYNCS 0x989680 ;  /* 0x009896800000895d */ /* 0x004fea0003900000 */
[----:B------:R-:W2:Y:S02]  /*a200*/  @!P0 SYNCS.PHASECHK.TRANS64 P0, [R0+URZ], R5 ;  /* 0x00000005000085a7 */ /* 0x000ea400080010ff */
[----:B--2---:R-:W-:Y:S05]  /*a210*/  @!P0 BRA `(.L_x_166) ;  /* 0xfffffffc00f08947 */ /* 0x004fea000383ffff */
[----:B------:R-:W-:Y:S05]  /*a220*/  BRA `(.L_x_167) ;  /* 0xffffffa800207947 */ /* 0x000fea000383ffff */
.L_x_81:
[----:B------:R-:W-:-:S07]  /*a230*/  MOV R0, UR21 ;  /* 0x0000001500007c02 */ /* 0x000fce0008000f00 */
.L_x_168:
[----:B-1----:R1:W2:Y:S02]  /*a240*/  SYNCS.PHASECHK.TRANS64.TRYWAIT P1, [R0+URZ+0x110], R5 ;  /* 0x00011005000075a7 */ /* 0x0022a400080211ff */
[----:B--2---:R-:W-:Y:S05]  /*a250*/  @!P1 NANOSLEEP.SYNCS 0x989680 ;  /* 0x009896800000995d */ /* 0x004fea0003900000 */
[----:B------:R-:W2:Y:S02]  /*a260*/  @!P1 SYNCS.PHASECHK.TRANS64 P1, [R0+URZ+0x110], R5 ;  /* 0x00011005000095a7 */ /* 0x000ea400080210ff */
[----:B--2---:R-:W-:Y:S05]  /*a270*/  @!P1 BRA `(.L_x_168) ;  /* 0xfffffffc00f09947 */ /* 0x004fea000383ffff */
[----:B------:R-:W-:Y:S05]  /*a280*/  BRA `(.L_x_169) ;  /* 0xffffffa8006c7947 */ /* 0x000fea000383ffff */
.L_x_86:
[----:B------:R-:W-:Y:S07]  /*a290*/  MOV R0, UR24 ;  /* 0x0000001800007c02 */ /* 0x000fee0008000f00 */
.L_x_170:
[----:B-1----:R1:W2:Y:S02]  /*a2a0*/  SYNCS.PHASECHK.TRANS64.TRYWAIT P0, [R0+URZ+0xe0], R3 ;  /* 0x0000e003000075a7 */ /* 0x0022a400080011ff */
[----:B--2---:R-:W-:Y:S05]  /*a2b0*/  @!P0 NANOSLEEP.SYNCS 0x989680 ;  /* 0x009896800000895d */ /* 0x004fea0003900000 */
[----:B------:R-:W2:Y:S02]  /*a2c0*/  @!P0 SYNCS.PHASECHK.TRANS64 P0, [R0+URZ+0xe0], R3 ;  /* 0x0000e003000085a7 */ /* 0x000ea400080010ff */
[----:B--2---:R-:W-:Y:S05]  /*a2d0*/  @!P0 BRA `(.L_x_170) ;  /* 0xfffffffc00f08947 */ /* 0x004fea000383ffff */
[----:B------:R-:W-:Y:S05]  /*a2e0*/  BRA `(.L_x_171) ;  /* 0xffffffb000307947 */ /* 0x000fea000383ffff */
.L_x_89:
[----:B------:R-:W-:Y:S07]  /*a2f0*/  MOV R3, UR24 ;  /* 0x0000001800037c02 */ /* 0x000fee0008000f00 */
.L_x_172:
[----:B-1----:R1:W2:Y:S02]  /*a300*/  SYNCS.PHASECHK.TRANS64.TRYWAIT P1, [R3+URZ+0xd8], R12 ;  /* 0x0000d80c030075a7 */ /* 0x0022a400080211ff */
[----:B--2---:R-:W-:Y:S05]  /*a310*/  @!P1 NANOSLEEP.SYNCS 0x989680 ;  /* 0x009896800000995d */ /* 0x004fea0003900000 */
[----:B------:R-:W2:Y:S02]  /*a320*/  @!P1 SYNCS.PHASECHK.TRANS64 P1, [R3+URZ+0xd8], R12 ;  /* 0x0000d80c030095a7 */ /* 0x000ea400080210ff */
[----:B--2---:R-:W-:Y:S05]  /*a330*/  @!P1 BRA `(.L_x_172) ;  /* 0xfffffffc00f09947 */ /* 0x004fea000383ffff */
[----:B------:R-:W-:Y:S05]  /*a340*/  BRA `(.L_x_88) ;  /* 0xffffffb4008c7947 */ /* 0x000fea000383ffff */
.L_x_92:
[----:B------:R-:W-:Y:S07]  /*a350*/  MOV R0, UR5 ;  /* 0x0000000500007c02 */ /* 0x000fee0008000f00 */
.L_x_173:
[----:B-1----:R1:W2:Y:S02]  /*a360*/  SYNCS.PHASECHK.TRANS64.TRYWAIT P1, [R0+URZ+0xb8], R3 ;  /* 0x0000b803000075a7 */ /* 0x0022a400080211ff */
[----:B--2---:R-:W-:Y:S05]  /*a370*/  @!P1 NANOSLEEP.SYNCS 0x989680 ;  /* 0x009896800000995d */ /* 0x004fea0003900000 */
[----:B------:R-:W2:Y:S02]  /*a380*/  @!P1 SYNCS.PHASECHK.TRANS64 P1, [R0+URZ+0xb8], R3 ;  /* 0x0000b803000095a7 */ /* 0x000ea400080210ff */
[----:B--2---:R-:W-:Y:S05]  /*a390*/  @!P1 BRA `(.L_x_173) ;  /* 0xfffffffc00f09947 */ /* 0x004fea000383ffff */
[----:B------:R-:W-:Y:S05]  /*a3a0*/  BRA `(.L_x_174) ;  /* 0xffffffb800fc7947 */ /* 0x000fea000383ffff */
.L_x_93:
[----:B------:R-:W-:Y:S07]  /*a3b0*/  MOV R0, UR4 ;  /* 0x0000000400007c02 */ /* 0x000fee0008000f00 */
.L_x_175:
[----:B-1----:R1:W2:Y:S02]  /*a3c0*/  SYNCS.PHASECHK.TRANS64.TRYWAIT P0, [R0+URZ+0xb8], R3 ;  /* 0x0000b803000075a7 */ /* 0x0022a400080011ff */
[----:B--2---:R-:W-:Y:S05]  /*a3d0*/  @!P0 NANOSLEEP.SYNCS 0x989680 ;  /* 0x009896800000895d */ /* 0x004fea0003900000 */
[----:B------:R-:W2:Y:S02]  /*a3e0*/  @!P0 SYNCS.PHASECHK.TRANS64 P0, [R0+URZ+0xb8], R3 ;  /* 0x0000b803000085a7 */ /* 0x000ea400080010ff */
[----:B--2---:R-:W-:Y:S05]  /*a3f0*/  @!P0 BRA `(.L_x_175) ;  /* 0xfffffffc00f08947 */ /* 0x004fea000383ffff */
[----:B------:R-:W-:Y:S05]  /*a400*/  BRA `(.L_x_176) ;  /* 0xffffffbc00707947 */ /* 0x000fea000383ffff */
.L_x_95:
[----:B------:R-:W-:-:S07]  /*a410*/  MOV R0, UR4 ;  /* 0x0000000400007c02 */ /* 0x000fce0008000f00 */
.L_x_177:
[----:B-1----:R1:W3:Y:S02]  /*a420*/  SYNCS.PHASECHK.TRANS64.TRYWAIT P0, [R0+URZ], R3 ;  /* 0x00000003000075a7 */ /* 0x0022e400080011ff */
[----:B---3--:R-:W-:Y:S05]  /*a430*/  @!P0 NANOSLEEP.SYNCS 0x989680 ;  /* 0x009896800000895d */ /* 0x008fea0003900000 */
[----:B------:R-:W3:Y:S02]  /*a440*/  @!P0 SYNCS.PHASECHK.TRANS64 P0, [R0+URZ], R3 ;  /* 0x00000003000085a7 */ /* 0x000ee400080010ff */
[----:B---3--:R-:W-:Y:S05]  /*a450*/  @!P0 BRA `(.L_x_177) ;  /* 0xfffffffc00f08947 */ /* 0x008fea000383ffff */
[----:B------:R-:W-:Y:S05]  /*a460*/  BRA `(.L_x_178) ;  /* 0xffffffbc00fc7947 */ /* 0x000fea000383ffff */
.L_x_96:
[----:B------:R-:W-:-:S07]  /*a470*/  MOV R0, UR5 ;  /* 0x0000000500007c02 */ /* 0x000fce0008000f00 */
.L_x_179:
[----:B-1----:R1:W3:Y:S02]  /*a480*/  SYNCS.PHASECHK.TRANS64.TRYWAIT P0, [R0+URZ], R3 ;  /* 0x00000003000075a7 */ /* 0x0022e400080011ff */
[----:B---3--:R-:W-:Y:S05]  /*a490*/  @!P0 NANOSLEEP.SYNCS 0x989680 ;  /* 0x009896800000895d */ /* 0x008fea0003900000 */
[----:B------:R-:W3:Y:S02]  /*a4a0*/  @!P0 SYNCS.PHASECHK.TRANS64 P0, [R0+URZ], R3 ;  /* 0x00000003000085a7 */ /* 0x000ee400080010ff */
[----:B---3--:R-:W-:Y:S05]  /*a4b0*/  @!P0 BRA `(.L_x_179) ;  /* 0xfffffffc00f08947 */ /* 0x008fea000383ffff */
[----:B------:R-:W-:Y:S05]  /*a4c0*/  BRA `(.L_x_180) ;  /* 0xffffffc000087947 */ /* 0x000fea000383ffff */
.L_x_98:
[----:B------:R-:W-:Y:S07]  /*a4d0*/  MOV R0, UR52 ;  /* 0x0000003400007c02 */ /* 0x000fee0008000f00 */
.L_x_181:
[----:B-1----:R1:W2:Y:S02]  /*a4e0*/  SYNCS.PHASECHK.TRANS64.TRYWAIT P0, [R0+URZ+0xe0], R3 ;  /* 0x0000e003000075a7 */ /* 0x0022a400080011ff */
[----:B--2---:R-:W-:Y:S05]  /*a4f0*/  @!P0 NANOSLEEP.SYNCS 0x989680 ;  /* 0x009896800000895d */ /* 0x004fea0003900000 */
[----:B------:R-:W2:Y:S02]  /*a500*/  @!P0 SYNCS.PHASECHK.TRANS64 P0, [R0+URZ+0xe0], R3 ;  /* 0x0000e003000085a7 */ /* 0x000ea400080010ff */
[----:B--2---:R-:W-:Y:S05]  /*a510*/  @!P0 BRA `(.L_x_181) ;  /* 0xfffffffc00f08947 */ /* 0x004fea000383ffff */
[----:B------:R-:W-:Y:S05]  /*a520*/  BRA `(.L_x_182) ;  /* 0xffffffc000f87947 */ /* 0x000fea000383ffff */
.L_x_108:
[----:B-1----:R1:W3:Y:S02]  /*a530*/  SYNCS.PHASECHK.TRANS64.TRYWAIT P1, [R0+URZ+0xa0], R3 ;  /* 0x0000a003000075a7 */ /* 0x0022e400080211ff */
[----:B---3--:R-:W-:Y:S05]  /*a540*/  @!P1 NANOSLEEP.SYNCS 0x989680 ;  /* 0x009896800000995d */ /* 0x008fea0003900000 */
[----:B------:R-:W3:Y:S02]  /*a550*/  @!P1 SYNCS.PHASECHK.TRANS64 P1, [R0+URZ+0xa0], R3 ;  /* 0x0000a003000095a7 */ /* 0x000ee400080210ff */
[----:B---3--:R-:W-:Y:S05]  /*a560*/  @!P1 BRA `(.L_x_108) ;  /* 0xfffffffc00f09947 */ /* 0x008fea000383ffff */
[----:B------:R-:W-:Y:S05]  /*a570*/  BRA `(.L_x_107) ;  /* 0xffffffd8001c7947 */ /* 0x000fea000383ffff */
.L_x_110:
[----:B-1----:R1:W4:Y:S02]  /*a580*/  SYNCS.PHASECHK.TRANS64.TRYWAIT P1, [R103+URZ+0xf0], R4 ;  /* 0x0000f004670075a7 */ /* 0x00232400080211ff */
[----:B----4-:R-:W-:Y:S05]  /*a590*/  @!P1 NANOSLEEP.SYNCS 0x989680 ;  /* 0x009896800000995d */ /* 0x010fea0003900000 */
[----:B------:R-:W4:Y:S02]  /*a5a0*/  @!P1 SYNCS.PHASECHK.TRANS64 P1, [R103+URZ+0xf0], R4 ;  /* 0x0000f004670095a7 */ /* 0x000f2400080210ff */
[----:B----4-:R-:W-:Y:S05]  /*a5b0*/  @!P1 BRA `(.L_x_110) ;  /* 0xfffffffc00f09947 */ /* 0x010fea000383ffff */
[----:B------:R-:W-:Y:S05]  /*a5c0*/  BRA `(.L_x_109) ;  /* 0xffffffd800507947 */ /* 0x000fea000383ffff */
.L_x_121:
[----:B--2---:R2:W4:Y:S02]  /*a5d0*/  SYNCS.PHASECHK.TRANS64.TRYWAIT P1, [R3+URZ+0xa0], R46 ;  /* 0x0000a02e030075a7 */ /* 0x00452400080211ff */
[----:B----4-:R-:W-:Y:S05]  /*a5e0*/  @!P1 NANOSLEEP.SYNCS 0x989680 ;  /* 0x009896800000995d */ /* 0x010fea0003900000 */
[----:B------:R-:W4:Y:S02]  /*a5f0*/  @!P1 SYNCS.PHASECHK.TRANS64 P1, [R3+URZ+0xa0], R46 ;  /* 0x0000a02e030095a7 */ /* 0x000f2400080210ff */
[----:B----4-:R-:W-:Y:S05]  /*a600*/  @!P1 BRA `(.L_x_121) ;  /* 0xfffffffc00f09947 */ /* 0x010fea000383ffff */
[----:B------:R-:W-:Y:S05]  /*a610*/  BRA `(.L_x_120) ;  /* 0xffffffe400487947 */ /* 0x000fea000383ffff */
        .weak           $__internal_0_$__cuda_sm10x_tcgen05_guardrail_trap_col_being_dealloced_not_returned_by_alloc
        .type           $__internal_0_$__cuda_sm10x_tcgen05_guardrail_trap_col_being_dealloced_not_returned_by_alloc,@function
        .size           $__internal_0_$__cuda_sm10x_tcgen05_guardrail_trap_col_being_dealloced_not_returned_by_alloc,($__internal_1_$__cuda_sm10x_tcgen05_guardrail_trap_phase_invalid_during_alloc - $__internal_0_$__cuda_sm10x_tcgen05_guardrail_trap_col_being_dealloced_not_returned_by_alloc)
$__internal_0_$__cuda_sm10x_tcgen05_guardrail_trap_col_being_dealloced_not_returned_by_alloc:
[----:B------:R-:W-:Y:S05]  /*a620*/  BPT.TRAP 0x1 ;  /* 0x000000040000795c */ /* 0x000fea0000300000 */
[----:B------:R-:W-:-:S04]  /*a630*/  HFMA2 R3, -RZ, RZ, 0, 0 ;  /* 0x00000000ff037431 */ /* 0x000fc800000001ff */
[----:B------:R-:W-:Y:S05]  /*a640*/  RET.REL.NODEC R2 `(_ZN7cutlass13device_kernelINS_4conv6kernel13ConvUniversalINS1_16ConvProblemShapeILNS1_8OperatorE2ELi3EEENS1_10collective14CollectiveConvINS1_47MainloopSm100TmaUmmaWarpSpecializedImplicitGemmILS5_2ELi10ELi3ELi1ELi2EN4cute5tupleIJNSA_1CILi2EEENSC_ILi1EEESE_EEEEENSB_IJNSC_ILi256EEENSB_IJNSC_ILi64EEEEEESJ_EEENS_10bfloat16_tESL_NSA_8TiledMMAINSA_8MMA_AtomIJNSA_26SM100_MMA_F16BF16_2x1SM_SSISL_SL_fLi256ELi64ELNSA_4UMMA5MajorE1ELSQ_1ELNSP_7ScaleInE0ELSR_0EEEEEENSA_6LayoutINSB_IJSE_SE_SE_EEENSB_IJNSC_ILi0EEESW_SW_EEEEENSB_IJNSA_10UnderscoreESZ_SZ_EEEEENS7_6detail27Sm100ImplicitGemmTileTraitsINSA_18SM100_TMA_2SM_LOADENSA_14ComposedLayoutINSA_7SwizzleILi3ELi4ELi3EEENSA_18smem_ptr_flag_bitsILi16EEENSU_INSB_IJSI_NSC_ILi8EEEEEENSB_IJSE_SI_EEEEEEEvEENS13_INSA_25SM100_TMA_2SM_LOAD_IM2COLENS15_INS16_ILi2ELi4ELi3EEES19_NSU_INSB_IJNSC_ILi32EEES1A_EEENSB_IJSE_S1I_EEEEEEEvEEEENS_8epilogue10collective18CollectiveEpilogueINS1P_23Sm100TmaWarpSpecializedILi3ELi2ELi32ELb1ELb0EEEJNSB_IJNSC_ILi128EEESJ_SJ_EEENSB_IJNSU_IS1U_SE_EENSU_IS1I_SE_EEEEESL_NSB_IJlNSB_IJSE_lllEEESW_EEESL_S20_NS1P_6fusion15FusionCallbacksIS1T_NS21_17LinearCombinationISL_fSL_fLNS_15FloatRoundStyleE2EEES1V_S1Y_JEEENSA_5SM1004TMEM4LOAD26SM100_TMEM_LOAD_32dp32b32xENSA_13SM90_TMA_LOADENS15_IS1H_S19_NSU_INSB_IJS1A_S1I_EEENSB_IJS1I_SE_EEEEEEENSA_39AutoVectorizingCopyWithAssumedAlignmentILi128EEENSA_14SM90_TMA_STOREES2F_S2H_S2H_EEEvvEEEEvNT_6ParamsE) ;  /* 0xffffff58026c7950 */ /* 0x000fea0003c3ffff */
        .weak           $__internal_1_$__cuda_sm10x_tcgen05_guardrail_trap_phase_invalid_during_alloc
        .type           $__internal_1_$__cuda_sm10x_tcgen05_guardrail_trap_phase_invalid_during_alloc,@function
        .size           $__internal_1_$__cuda_sm10x_tcgen05_guardrail_trap_phase_invalid_during_alloc,($__internal_2_$__cuda_sm10x_tcgen05_guardrail_trap_unallocated_columns_being_dealloced - $__internal_1_$__cuda_sm10x_tcgen05_guardrail_trap_phase_invalid_during_alloc)
$__internal_1_$__cuda_sm10x_tcgen05_guardrail_trap_phase_invalid_during_alloc:
[----:B------:R-:W-:Y:S05]  /*a650*/  BPT.TRAP 0x1 ;  /* 0x000000040000795c */ /* 0x000fea0000300000 */
[----:B------:R-:W-:-:S04]  /*a660*/  MOV R5, 0x0 ;  /* 0x0000000000057802 */ /* 0x000fc80000000f00 */
[----:B------:R-:W-:Y:S05]  /*a670*/  RET.REL.NODEC R4 `(_ZN7cutlass13device_kernelINS_4conv6kernel13ConvUniversalINS1_16ConvProblemShapeILNS1_8OperatorE2ELi3EEENS1_10collective14CollectiveConvINS1_47MainloopSm100TmaUmmaWarpSpecializedImplicitGemmILS5_2ELi10ELi3ELi1ELi2EN4cute5tupleIJNSA_1CILi2EEENSC_ILi1EEESE_EEEEENSB_IJNSC_ILi256EEENSB_IJNSC_ILi64EEEEEESJ_EEENS_10bfloat16_tESL_NSA_8TiledMMAINSA_8MMA_AtomIJNSA_26SM100_MMA_F16BF16_2x1SM_SSISL_SL_fLi256ELi64ELNSA_4UMMA5MajorE1ELSQ_1ELNSP_7ScaleInE0ELSR_0EEEEEENSA_6LayoutINSB_IJSE_SE_SE_EEENSB_IJNSC_ILi0EEESW_SW_EEEEENSB_IJNSA_10UnderscoreESZ_SZ_EEEEENS7_6detail27Sm100ImplicitGemmTileTraitsINSA_18SM100_TMA_2SM_LOADENSA_14ComposedLayoutINSA_7SwizzleILi3ELi4ELi3EEENSA_18smem_ptr_flag_bitsILi16EEENSU_INSB_IJSI_NSC_ILi8EEEEEENSB_IJSE_SI_EEEEEEEvEENS13_INSA_25SM100_TMA_2SM_LOAD_IM2COLENS15_INS16_ILi2ELi4ELi3EEES19_NSU_INSB_IJNSC_ILi32EEES1A_EEENSB_IJSE_S1I_EEEEEEEvEEEENS_8epilogue10collective18CollectiveEpilogueINS1P_23Sm100TmaWarpSpecializedILi3ELi2ELi32ELb1ELb0EEEJNSB_IJNSC_ILi128EEESJ_SJ_EEENSB_IJNSU_IS1U_SE_EENSU_IS1I_SE_EEEEESL_NSB_IJlNSB_IJSE_lllEEESW_EEESL_S20_NS1P_6fusion15FusionCallbacksIS1T_NS21_17LinearCombinationISL_fSL_fLNS_15FloatRoundStyleE2EEES1V_S1Y_JEEENSA_5SM1004TMEM4LOAD26SM100_TMEM_LOAD_32dp32b32xENSA_13SM90_TMA_LOADENS15_IS1H_S19_NSU_INSB_IJS1A_S1I_EEENSB_IJS1I_SE_EEEEEEENSA_39AutoVectorizingCopyWithAssumedAlignmentILi128EEENSA_14SM90_TMA_STOREES2F_S2H_S2H_EEEvvEEEEvNT_6ParamsE) ;  /* 0xffffff5804607950 */ /* 0x000fea0003c3ffff */
        .weak           $__internal_2_$__cuda_sm10x_tcgen05_guardrail_trap_unallocated_columns_being_dealloced
        .type           $__internal_2_$__cuda_sm10x_tcgen05_guardrail_trap_unallocated_columns_being_dealloced,@function
        .size           $__internal_2_$__cuda_sm10x_tcgen05_guardrail_trap_unallocated_columns_being_dealloced,(.L_x_184 - $__internal_2_$__cuda_sm10x_tcgen05_guardrail_trap_unallocated_columns_being_dealloced)
$__internal_2_$__cuda_sm10x_tcgen05_guardrail_trap_unallocated_columns_being_dealloced:
[----:B------:R-:W-:Y:S05]  /*a680*/  BPT.TRAP 0x1 ;  /* 0x000000040000795c */ /* 0x000fea0000300000 */
[----:B------:R-:W-:-:S04]  /*a690*/  HFMA2 R3, -RZ, RZ, 0, 0 ;  /* 0x00000000ff037431 */ /* 0x000fc800000001ff */
[----:B------:R-:W-:Y:S05]  /*a6a0*/  RET.REL.NODEC R2 `(_ZN7cutlass13device_kernelINS_4conv6kernel13ConvUniversalINS1_16ConvProblemShapeILNS1_8OperatorE2ELi3EEENS1_10collective14CollectiveConvINS1_47MainloopSm100TmaUmmaWarpSpecializedImplicitGemmILS5_2ELi10ELi3ELi1ELi2EN4cute5tupleIJNSA_1CILi2EEENSC_ILi1EEESE_EEEEENSB_IJNSC_ILi256EEENSB_IJNSC_ILi64EEEEEESJ_EEENS_10bfloat16_tESL_NSA_8TiledMMAINSA_8MMA_AtomIJNSA_26SM100_MMA_F16BF16_2x1SM_SSISL_SL_fLi256ELi64ELNSA_4UMMA5MajorE1ELSQ_1ELNSP_7ScaleInE0ELSR_0EEEEEENSA_6LayoutINSB_IJSE_SE_SE_EEENSB_IJNSC_ILi0EEESW_SW_EEEEENSB_IJNSA_10UnderscoreESZ_SZ_EEEEENS7_6detail27Sm100ImplicitGemmTileTraitsINSA_18SM100_TMA_2SM_LOADENSA_14ComposedLayoutINSA_7SwizzleILi3ELi4ELi3EEENSA_18smem_ptr_flag_bitsILi16EEENSU_INSB_IJSI_NSC_ILi8EEEEEENSB_IJSE_SI_EEEEEEEvEENS13_INSA_25SM100_TMA_2SM_LOAD_IM2COLENS15_INS16_ILi2ELi4ELi3EEES19_NSU_INSB_IJNSC_ILi32EEES1A_EEENSB_IJSE_S1I_EEEEEEEvEEEENS_8epilogue10collective18CollectiveEpilogueINS1P_23Sm100TmaWarpSpecializedILi3ELi2ELi32ELb1ELb0EEEJNSB_IJNSC_ILi128EEESJ_SJ_EEENSB_IJNSU_IS1U_SE_EENSU_IS1I_SE_EEEEESL_NSB_IJlNSB_IJSE_lllEEESW_EEESL_S20_NS1P_6fusion15FusionCallbacksIS1T_NS21_17LinearCombinationISL_fSL_fLNS_15FloatRoundStyleE2EEES1V_S1Y_JEEENSA_5SM1004TMEM4LOAD26SM100_TMEM_LOAD_32dp32b32xENSA_13SM90_TMA_LOADENS15_IS1H_S19_NSU_INSB_IJS1A_S1I_EEENSB_IJS1I_SE_EEEEEEENSA_39AutoVectorizingCopyWithAssumedAlignmentILi128EEENSA_14SM90_TMA_STOREES2F_S2H_S2H_EEEvvEEEEvNT_6ParamsE) ;  /* 0xffffff5802547950 */ /* 0x000fea0003c3ffff */
.L_x_183:
[----:B------:R-:W-:-:S00]  /*a6b0*/  BRA `(.L_x_183) ;  /* 0xfffffffc00fc7947 */ /* 0x000fc0000383ffff */
[----:B------:R-:W-:-:S00]  /*a6c0*/  NOP ;  /* 0x0000000000007918 */ /* 0x000fc00000000000 */
        /* <DEDUP_REMOVED lines=11> */
.L_x_184:


//--------------------- .nv.global.init           --------------------------
	.section	.nv.global.init,"aw",@progbits
.nv.global.init:
	.type		$str$29,@object
	.size		$str$29,($str$30 - $str$29)
$str$29:
        /*0000*/ 	.byte	0x28, 0x61, 0x64, 0x64, 0x72, 0x65, 0x73, 0x73, 0x20, 0x26, 0x20, 0x6d, 0x61, 0x73, 0x6b, 0x29
        /*0010*/ 	.byte	0x20, 0x3d, 0x3d, 0x20, 0x30, 0x00
	.type		$str$30,@object
	.size		$str$30,($str$28 - $str$30)
$str$30:
        /*0016*/ 	.byte	0x2f, 0x74, 0x6d, 0x70, 0x2f, 0x63, 0x75, 0x74, 0x6c, 0x61, 0x73, 0x73, 0x5f, 0x73, 0x77, 0x65
        /*0026*/ 	.byte	0x65, 0x70, 0x5f, 0x73, 0x72, 0x63, 0x2f, 0x69, 0x6e, 0x63, 0x6c, 0x75, 0x64, 0x65, 0x2f, 0x63
        /*0036*/ 	.byte	0x75, 0x74, 0x65, 0x2f, 0x70, 0x6f, 0x69, 0x6e, 0x74, 0x65, 0x72, 0x5f, 0x66, 0x6c, 0x61, 0x67
        /*0046*/ 	.byte	0x67, 0x65, 0x64, 0x2e, 0x68, 0x70, 0x70, 0x00
	.type		$str$28,@object
	.size		$str$28,($str$27 - $str$28)
$str$28:
        /*004e*/ 	.byte	0x2f, 0x74, 0x6d, 0x70, 0x2f, 0x63, 0x75, 0x74, 0x6c, 0x61, 0x73, 0x73, 0x5f, 0x73, 0x77, 0x65
        /*005e*/ 	.byte	0x65, 0x70, 0x5f, 0x73, 0x72, 0x63, 0x2f, 0x69, 0x6e, 0x63, 0x6c, 0x75, 0x64, 0x65, 0x2f, 0x63
        /*006e*/ 	.byte	0x75, 0x74, 0x65, 0x2f, 0x61, 0x74, 0x6f, 0x6d, 0x2f, 0x63, 0x6f, 0x70, 0x79, 0x5f, 0x74, 0x72
        /*007e*/ 	.byte	0x61, 0x69, 0x74, 0x73, 0x5f, 0x73, 0x6d, 0x31, 0x30, 0x30, 0x2e, 0x68, 0x70, 0x70, 0x00
	.type		$str$27,@object
	.size		$str$27,(__unnamed_1 - $str$27)
$str$27:
        /*008d*/ 	.byte	0x28, 0x28, 0x75, 0x69, 0x6e, 0x74, 0x33, 0x32, 0x5f, 0x74, 0x28, 0x74, 0x68, 0x72, 0x65, 0x61
        /*009d*/ 	.byte	0x64, 0x49, 0x64, 0x78, 0x2e, 0x78, 0x29, 0x20, 0x2f, 0x20, 0x33, 0x32, 0x29, 0x20, 0x25, 0x20
        /*00ad*/ 	.byte	0x34, 0x29, 0x20, 0x3d, 0x3d, 0x20, 0x28, 0x28, 0x28, 0x74, 0x6d, 0x65, 0x6d, 0x5f, 0x61, 0x64
        /*00bd*/ 	.byte	0x64, 0x72, 0x20, 0x3e, 0x3e, 0x20, 0x31, 0x36, 0x29, 0x20, 0x2f, 0x20, 0x33, 0x32, 0x29, 0x20
        /*00cd*/ 	.byte	0x25, 0x20, 0x34, 0x29, 0x00
	.type		__unnamed_1,@object
	.size		__unnamed_1,(__unnamed_2 - __unnamed_1)
__unnamed_1:
        /*00d2*/ 	.byte	0x61, 0x75, 0x74, 0x6f, 0x20, 0x63, 0x75, 0x74, 0x65, 0x3a, 0x3a, 0x61, 0x73, 0x5f, 0x70, 0x6f
        /* <DEDUP_REMOVED lines=24> */
        /*0262*/ 	.byte	0x34, 0x30, 0x39, 0x36, 0x3e, 0x3e, 0x3e, 0x3e, 0x5d, 0x00
	.type		__unnamed_2,@object
	.size		__unnamed_2,(.L_2 - __unnamed_2)
__unnamed_2:
        /* <DEDUP_REMOVED lines=42> */
        /*050c*/ 	.byte	0x3e, 0x3e, 0x5d, 0x00
.L_2:


//--------------------- .nv.shared._ZN7cutlass13device_kernelINS_4conv6kernel13ConvUniversalINS1_16ConvProblemShapeILNS1_8OperatorE2ELi3EEENS1_10collective14CollectiveConvINS1_47MainloopSm100TmaUmmaWarpSpecializedImplicitGemmILS5_2ELi10ELi3ELi1ELi2EN4cute5tupleIJNSA_1CILi2EEENSC_ILi1EEESE_EEEEENSB_IJNSC_ILi256EEENSB_IJNSC_ILi64EEEEEESJ_EEENS_10bfloat16_tESL_NSA_8TiledMMAINSA_8MMA_AtomIJNSA_26SM100_MMA_F16BF16_2x1SM_SSISL_SL_fLi256ELi64ELNSA_4UMMA5MajorE1ELSQ_1ELNSP_7ScaleInE0ELSR_0EEEEEENSA_6LayoutINSB_IJSE_SE_SE_EEENSB_IJNSC_ILi0EEESW_SW_EEEEENSB_IJNSA_10UnderscoreESZ_SZ_EEEEENS7_6detail27Sm100ImplicitGemmTileTraitsINSA_18SM100_TMA_2SM_LOADENSA_14ComposedLayoutINSA_7SwizzleILi3ELi4ELi3EEENSA_18smem_ptr_flag_bitsILi16EEENSU_INSB_IJSI_NSC_ILi8EEEEEENSB_IJSE_SI_EEEEEEEvEENS13_INSA_25SM100_TMA_2SM_LOAD_IM2COLENS15_INS16_ILi2ELi4ELi3EEES19_NSU_INSB_IJNSC_ILi32EEES1A_EEENSB_IJSE_S1I_EEEEEEEvEEEENS_8epilogue10collective18CollectiveEpilogueINS1P_23Sm100TmaWarpSpecializedILi3ELi2ELi32ELb1ELb0EEEJNSB_IJNSC_ILi128EEESJ_SJ_EEENSB_IJNSU_IS1U_SE_EENSU_IS1I_SE_EEEEESL_NSB_IJlNSB_IJSE_lllEEESW_EEESL_S20_NS1P_6fusion15FusionCallbacksIS1T_NS21_17LinearCombinationISL_fSL_fLNS_15FloatRoundStyleE2EEES1V_S1Y_JEEENSA_5SM1004TMEM4LOAD26SM100_TMEM_LOAD_32dp32b32xENSA_13SM90_TMA_LOADENS15_IS1H_S19_NSU_INSB_IJS1A_S1I_EEENSB_IJS1I_SE_EEEEEEENSA_39AutoVectorizingCopyWithAssumedAlignmentILi128EEENSA_14SM90_TMA_STOREES2F_S2H_S2H_EEEvvEEEEvNT_6ParamsE --------------------------
	.section	.nv.shared._ZN7cutlass13device_kernelINS_4conv6kernel13ConvUniversalINS1_16ConvProblemShapeILNS1_8OperatorE2ELi3EEENS1_10collective14CollectiveConvINS1_47MainloopSm100TmaUmmaWarpSpecializedImplicitGemmILS5_2ELi10ELi3ELi1ELi2EN4cute5tupleIJNSA_1CILi2EEENSC_ILi1EEESE_EEEEENSB_IJNSC_ILi256EEENSB_IJNSC_ILi64EEEEEESJ_EEENS_10bfloat16_tESL_NSA_8TiledMMAINSA_8MMA_AtomIJNSA_26SM100_MMA_F16BF16_2x1SM_SSISL_SL_fLi256ELi64ELNSA_4UMMA5MajorE1ELSQ_1ELNSP_7ScaleInE0ELSR_0EEEEEENSA_6LayoutINSB_IJSE_SE_SE_EEENSB_IJNSC_ILi0EEESW_SW_EEEEENSB_IJNSA_10UnderscoreESZ_SZ_EEEEENS7_6detail27Sm100ImplicitGemmTileTraitsINSA_18SM100_TMA_2SM_LOADENSA_14ComposedLayoutINSA_7SwizzleILi3ELi4ELi3EEENSA_18smem_ptr_flag_bitsILi16EEENSU_INSB_IJSI_NSC_ILi8EEEEEENSB_IJSE_SI_EEEEEEEvEENS13_INSA_25SM100_TMA_2SM_LOAD_IM2COLENS15_INS16_ILi2ELi4ELi3EEES19_NSU_INSB_IJNSC_ILi32EEES1A_EEENSB_IJSE_S1I_EEEEEEEvEEEENS_8epilogue10collective18CollectiveEpilogueINS1P_23Sm100TmaWarpSpecializedILi3ELi2ELi32ELb1ELb0EEEJNSB_IJNSC_ILi128EEESJ_SJ_EEENSB_IJNSU_IS1U_SE_EENSU_IS1I_SE_EEEEESL_NSB_IJlNSB_IJSE_lllEEESW_EEESL_S20_NS1P_6fusion15FusionCallbacksIS1T_NS21_17LinearCombinationISL_fSL_fLNS_15FloatRoundStyleE2EEES1V_S1Y_JEEENSA_5SM1004TMEM4LOAD26SM100_TMEM_LOAD_32dp32b32xENSA_13SM90_TMA_LOADENS15_IS1H_S19_NSU_INSB_IJS1A_S1I_EEENSB_IJS1I_SE_EEEEEEENSA_39AutoVectorizingCopyWithAssumedAlignmentILi128EEENSA_14SM90_TMA_STOREES2F_S2H_S2H_EEEvvEEEEvNT_6ParamsE,"aw",@nobits
	.sectionflags	@""
	.align	16
	.zero		1024


//--------------------- .nv.shared.reserved.0     --------------------------
	.section	.nv.shared.reserved.0,"aw",@nobits
	.weak		__nv_reservedSMEM_offset_0_alias
	.size		__nv_reservedSMEM_offset_0_alias, 0, 64
	.other		__nv_reservedSMEM_offset_0_alias,@"STO_CUDA_RESERVED_SHARED STV_DEFAULT"
__nv_reservedSMEM_offset_0_alias:
	.zero		0
.nv.shared.reserved.0:
	.zero		64
	.weak		__nv_reservedSMEM_tcgen05_partition
	.type		__nv_reservedSMEM_tcgen05_partition,@object
	.size		__nv_reservedSMEM_tcgen05_partition,(.L_0 - __nv_reservedSMEM_tcgen05_partition)
__nv_reservedSMEM_tcgen05_partition:
	.zero		32
.L_0:


//--------------------- .nv.global                --------------------------
	.section	.nv.global,"aw",@nobits
.nv.global:
	.type		_ZN39_INTERNAL_77c9d264_4_k_cu_b8bd27d9_45374cute1_E,@object
	.size		_ZN39_INTERNAL_77c9d264_4_k_cu_b8bd27d9_45374cute1_E,(_ZN39_INTERNAL_77c9d264_4_k_cu_b8bd27d9_45374cuda3std3__45__cpo6cbeginE - _ZN39_INTERNAL_77c9d264_4_k_cu_b8bd27d9_45374cute1_E)
_ZN39_INTERNAL_77c9d264_4_k_cu_b8bd27d9_45374cute1_E:
	.zero		1
	.type		_ZN39_INTERNAL_77c9d264_4_k_cu_b8bd27d9_45374cuda3std3__45__cpo6cbeginE,@object
	.size		_ZN39_INTERNAL_77c9d264_4_k_cu_b8bd27d9_45374cuda3std3__45__cpo6cbeginE,(_ZN39_INTERNAL_77c9d264_4_k_cu_b8bd27d9_45374cuda3std3__48in_placeE - _ZN39_INTERNAL_77c9d264_4_k_cu_b8bd27d9_45374cuda3std3__45__cpo6cbeginE)
_ZN39_INTERNAL_77c9d264_4_k_cu_b8bd27d9_45374cuda3std3__45__cpo6cbeginE:
	.zero		1
	.type		_ZN39_INTERNAL_77c9d264_4_k_cu_b8bd27d9_45374cuda3std3__48in_placeE,@object
	.size		_ZN39_INTERNAL_77c9d264_4_k_cu_b8bd27d9_45374cuda3std3__48in_placeE,(_ZN39_INTERNAL_77c9d264_4_k_cu_b8bd27d9_45374cuda3std6ranges3__45__cpo9iter_moveE - _ZN39_INTERNAL_77c9d264_4_k_cu_b8bd27d9_45374cuda3std3__48in_placeE)
_ZN39_INTERNAL_77c9d264_4_k_cu_b8bd27d9_45374cuda3std3__48in_placeE:
	.zero		1
	.type		_ZN39_INTERNAL_77c9d264_4_k_cu_b8bd27d9_45374cuda3std6ranges3__45__cpo9iter_moveE,@object
	.size		_ZN39_INTERNAL_77c9d264_4_k_cu_b8bd27d9_45374cuda3std6ranges3__45__cpo9iter_moveE,(_ZN39_INTERNAL_77c9d264_4_k_cu_b8bd27d9_45374cuda3std3__45__cpo5beginE - _ZN39_INTERNAL_77c9d264_4_k_cu_b8bd27d9_45374cuda3std6ranges3__45__cpo9iter_moveE)
_ZN39_INTERNAL_77c9d264_4_k_cu_b8bd27d9_45374cuda3std6ranges3__45__cpo9iter_moveE:
	.zero		1
	.type		_ZN39_INTERNAL_77c9d264_4_k_cu_b8bd27d9_45374cuda3std3__45__cpo5beginE,@object
	.size		_ZN39_INTERNAL_77c9d264_4_k_cu_b8bd27d9_45374cuda3std3__45__cpo5beginE,(_ZN39_INTERNAL_77c9d264_4_k_cu_b8bd27d9_45374cuda3std3__441_GLOBAL__N__77c9d264_4_k_cu_b8bd27d9_45376ignoreE - _ZN39_INTERNAL_77c9d264_4_k_cu_b8bd27d9_45374cuda3std3__45__cpo5beginE)
_ZN39_INTERNAL_77c9d264_4_k_cu_b8bd27d9_45374cuda3std3__45__cpo5beginE:
	.zero		1
	.type		_ZN39_INTERNAL_77c9d264_4_k_cu_b8bd27d9_45374cuda3std3__441_GLOBAL__N__77c9d264_4_k_cu_b8bd27d9_45376ignoreE,@object
	.size		_ZN39_INTERNAL_77c9d264_4_k_cu_b8bd27d9_45374cuda3std3__441_GLOBAL__N__77c9d264_4_k_cu_b8bd27d9_45376ignoreE,(_ZN39_INTERNAL_77c9d264_4_k_cu_b8bd27d9_45374cute7productE - _ZN39_INTERNAL_77c9d264_4_k_cu_b8bd27d9_45374cuda3std3__441_GLOBAL__N__77c9d264_4_k_cu_b8bd27d9_45376ignoreE)
_ZN39_INTERNAL_77c9d264_4_k_cu_b8bd27d9_45374cuda3std3__441_GLOBAL__N__77c9d264_4_k_cu_b8bd27d9_45376ignoreE:
	.zero		1
	.type		_ZN39_INTERNAL_77c9d264_4_k_cu_b8bd27d9_45374cute7productE,@object
	.size		_ZN39_INTERNAL_77c9d264_4_k_cu_b8bd27d9_45374cute7productE,(_ZN39_INTERNAL_77c9d264_4_k_cu_b8bd27d9_45374cuda3std3__45__cpo3endE - _ZN39_INTERNAL_77c9d264_4_k_cu_b8bd27d9_45374cute7productE)
_ZN39_INTERNAL_77c9d264_4_k_cu_b8bd27d9_45374cute7productE:
	.zero		1
	.type		_ZN39_INTERNAL_77c9d264_4_k_cu_b8bd27d9_45374cuda3std3__45__cpo3endE,@object
	.size		_ZN39_INTERNAL_77c9d264_4_k_cu_b8bd27d9_45374cuda3std3__45__cpo3endE,(_ZN39_INTERNAL_77c9d264_4_k_cu_b8bd27d9_45374cuda3std3__419piecewise_constructE - _ZN39_INTERNAL_77c9d264_4_k_cu_b8bd27d9_45374cuda3std3__45__cpo3endE)
_ZN39_INTERNAL_77c9d264_4_k_cu_b8bd27d9_45374cuda3std3__45__cpo3endE:
	.zero		1
	.type		_ZN39_INTERNAL_77c9d264_4_k_cu_b8bd27d9_45374cuda3std3__419piecewise_constructE,@object
	.size		_ZN39_INTERNAL_77c9d264_4_k_cu_b8bd27d9_45374cuda3std3__419piecewise_constructE,(_ZN39_INTERNAL_77c9d264_4_k_cu_b8bd27d9_45374cuda3std3__45__cpo4cendE - _ZN39_INTERNAL_77c9d264_4_k_cu_b8bd27d9_45374cuda3std3__419piecewise_constructE)
_ZN39_INTERNAL_77c9d264_4_k_cu_b8bd27d9_45374cuda3std3__419piecewise_constructE:
	.zero		1
	.type		_ZN39_INTERNAL_77c9d264_4_k_cu_b8bd27d9_45374cuda3std3__45__cpo4cendE,@object
	.size		_ZN39_INTERNAL_77c9d264_4_k_cu_b8bd27d9_45374cuda3std3__45__cpo4cendE,(_ZN39_INTERNAL_77c9d264_4_k_cu_b8bd27d9_45374cuda3std6ranges3__45__cpo4swapE - _ZN39_INTERNAL_77c9d264_4_k_cu_b8bd27d9_45374cuda3std3__45__cpo4cendE)
_ZN39_INTERNAL_77c9d264_4_k_cu_b8bd27d9_45374cuda3std3__45__cpo4cendE:
	.zero		1
	.type		_ZN39_INTERNAL_77c9d264_4_k_cu_b8bd27d9_45374cuda3std6ranges3__45__cpo4swapE,@object
	.size		_ZN39_INTERNAL_77c9d264_4_k_cu_b8bd27d9_45374cuda3std6ranges3__45__cpo4swapE,(.L_10 - _ZN39_INTERNAL_77c9d264_4_k_cu_b8bd27d9_45374cuda3std6ranges3__45__cpo4swapE)
_ZN39_INTERNAL_77c9d264_4_k_cu_b8bd27d9_45374cuda3std6ranges3__45__cpo4swapE:
	.zero		1
.L_10:


//--------------------- .nv.constant0._ZN7cutlass13device_kernelINS_4conv6kernel13ConvUniversalINS1_16ConvProblemShapeILNS1_8OperatorE2ELi3EEENS1_10collective14CollectiveConvINS1_47MainloopSm100TmaUmmaWarpSpecializedImplicitGemmILS5_2ELi10ELi3ELi1ELi2EN4cute5tupleIJNSA_1CILi2EEENSC_ILi1EEESE_EEEEENSB_IJNSC_ILi256EEENSB_IJNSC_ILi64EEEEEESJ_EEENS_10bfloat16_tESL_NSA_8TiledMMAINSA_8MMA_AtomIJNSA_26SM100_MMA_F16BF16_2x1SM_SSISL_SL_fLi256ELi64ELNSA_4UMMA5MajorE1ELSQ_1ELNSP_7ScaleInE0ELSR_0EEEEEENSA_6LayoutINSB_IJSE_SE_SE_EEENSB_IJNSC_ILi0EEESW_SW_EEEEENSB_IJNSA_10UnderscoreESZ_SZ_EEEEENS7_6detail27Sm100ImplicitGemmTileTraitsINSA_18SM100_TMA_2SM_LOADENSA_14ComposedLayoutINSA_7SwizzleILi3ELi4ELi3EEENSA_18smem_ptr_flag_bitsILi16EEENSU_INSB_IJSI_NSC_ILi8EEEEEENSB_IJSE_SI_EEEEEEEvEENS13_INSA_25SM100_TMA_2SM_LOAD_IM2COLENS15_INS16_ILi2ELi4ELi3EEES19_NSU_INSB_IJNSC_ILi32EEES1A_EEENSB_IJSE_S1I_EEEEEEEvEEEENS_8epilogue10collective18CollectiveEpilogueINS1P_23Sm100TmaWarpSpecializedILi3ELi2ELi32ELb1ELb0EEEJNSB_IJNSC_ILi128EEESJ_SJ_EEENSB_IJNSU_IS1U_SE_EENSU_IS1I_SE_EEEEESL_NSB_IJlNSB_IJSE_lllEEESW_EEESL_S20_NS1P_6fusion15FusionCallbacksIS1T_NS21_17LinearCombinationISL_fSL_fLNS_15FloatRoundStyleE2EEES1V_S1Y_JEEENSA_5SM1004TMEM4LOAD26SM100_TMEM_LOAD_32dp32b32xENSA_13SM90_TMA_LOADENS15_IS1H_S19_NSU_INSB_IJS1A_S1I_EEENSB_IJS1I_SE_EEEEEEENSA_39AutoVectorizingCopyWithAssumedAlignmentILi128EEENSA_14SM90_TMA_STOREES2F_S2H_S2H_EEEvvEEEEvNT_6ParamsE --------------------------
	.section	.nv.constant0._ZN7cutlass13device_kernelINS_4conv6kernel13ConvUniversalINS1_16ConvProblemShapeILNS1_8OperatorE2ELi3EEENS1_10collective14CollectiveConvINS1_47MainloopSm100TmaUmmaWarpSpecializedImplicitGemmILS5_2ELi10ELi3ELi1ELi2EN4cute5tupleIJNSA_1CILi2EEENSC_ILi1EEESE_EEEEENSB_IJNSC_ILi256EEENSB_IJNSC_ILi64EEEEEESJ_EEENS_10bfloat16_tESL_NSA_8TiledMMAINSA_8MMA_AtomIJNSA_26SM100_MMA_F16BF16_2x1SM_SSISL_SL_fLi256ELi64ELNSA_4UMMA5MajorE1ELSQ_1ELNSP_7ScaleInE0ELSR_0EEEEEENSA_6LayoutINSB_IJSE_SE_SE_EEENSB_IJNSC_ILi0EEESW_SW_EEEEENSB_IJNSA_10UnderscoreESZ_SZ_EEEEENS7_6detail27Sm100ImplicitGemmTileTraitsINSA_18SM100_TMA_2SM_LOADENSA_14ComposedLayoutINSA_7SwizzleILi3ELi4ELi3EEENSA_18smem_ptr_flag_bitsILi16EEENSU_INSB_IJSI_NSC_ILi8EEEEEENSB_IJSE_SI_EEEEEEEvEENS13_INSA_25SM100_TMA_2SM_LOAD_IM2COLENS15_INS16_ILi2ELi4ELi3EEES19_NSU_INSB_IJNSC_ILi32EEES1A_EEENSB_IJSE_S1I_EEEEEEEvEEEENS_8epilogue10collective18CollectiveEpilogueINS1P_23Sm100TmaWarpSpecializedILi3ELi2ELi32ELb1ELb0EEEJNSB_IJNSC_ILi128EEESJ_SJ_EEENSB_IJNSU_IS1U_SE_EENSU_IS1I_SE_EEEEESL_NSB_IJlNSB_IJSE_lllEEESW_EEESL_S20_NS1P_6fusion15FusionCallbacksIS1T_NS21_17LinearCombinationISL_fSL_fLNS_15FloatRoundStyleE2EEES1V_S1Y_JEEENSA_5SM1004TMEM4LOAD26SM100_TMEM_LOAD_32dp32b32xENSA_13SM90_TMA_LOADENS15_IS1H_S19_NSU_INSB_IJS1A_S1I_EEENSB_IJS1I_SE_EEEEEEENSA_39AutoVectorizingCopyWithAssumedAlignmentILi128EEENSA_14SM90_TMA_STOREES2F_S2H_S2H_EEEvvEEEEvNT_6ParamsE,"a",@progbits
	.sectionflags	@""
	.align	4
.nv.constant0._ZN7cutlass13device_kernelINS_4conv6kernel13ConvUniversalINS1_16ConvProblemShapeILNS1_8OperatorE2ELi3EEENS1_10collective14CollectiveConvINS1_47MainloopSm100TmaUmmaWarpSpecializedImplicitGemmILS5_2ELi10ELi3ELi1ELi2EN4cute5tupleIJNSA_1CILi2EEENSC_ILi1EEESE_EEEEENSB_IJNSC_ILi256EEENSB_IJNSC_ILi64EEEEEESJ_EEENS_10bfloat16_tESL_NSA_8TiledMMAINSA_8MMA_AtomIJNSA_26SM100_MMA_F16BF16_2x1SM_SSISL_SL_fLi256ELi64ELNSA_4UMMA5MajorE1ELSQ_1ELNSP_7ScaleInE0ELSR_0EEEEEENSA_6LayoutINSB_IJSE_SE_SE_EEENSB_IJNSC_ILi0EEESW_SW_EEEEENSB_IJNSA_10UnderscoreESZ_SZ_EEEEENS7_6detail27Sm100ImplicitGemmTileTraitsINSA_18SM100_TMA_2SM_LOADENSA_14ComposedLayoutINSA_7SwizzleILi3ELi4ELi3EEENSA_18smem_ptr_flag_bitsILi16EEENSU_INSB_IJSI_NSC_ILi8EEEEEENSB_IJSE_SI_EEEEEEEvEENS13_INSA_25SM100_TMA_2SM_LOAD_IM2COLENS15_INS16_ILi2ELi4ELi3EEES19_NSU_INSB_IJNSC_ILi32EEES1A_EEENSB_IJSE_S1I_EEEEEEEvEEEENS_8epilogue10collective18CollectiveEpilogueINS1P_23Sm100TmaWarpSpecializedILi3ELi2ELi32ELb1ELb0EEEJNSB_IJNSC_ILi128EEESJ_SJ_EEENSB_IJNSU_IS1U_SE_EENSU_IS1I_SE_EEEEESL_NSB_IJlNSB_IJSE_lllEEESW_EEESL_S20_NS1P_6fusion15FusionCallbacksIS1T_NS21_17LinearCombinationISL_fSL_fLNS_15FloatRoundStyleE2EEES1V_S1Y_JEEENSA_5SM1004TMEM4LOAD26SM100_TMEM_LOAD_32dp32b32xENSA_13SM90_TMA_LOADENS15_IS1H_S19_NSU_INSB_IJS1A_S1I_EEENSB_IJS1I_SE_EEEEEEENSA_39AutoVectorizingCopyWithAssumedAlignmentILi128EEENSA_14SM90_TMA_STOREES2F_S2H_S2H_EEEvvEEEEvNT_6ParamsE:
	.zero		3200


//--------------------- SYMBOLS --------------------------

	.type		.nv.reservedSmem.offset0,@object
	.size		.nv.reservedSmem.offset0,0x4
	.type		.nv.reservedSmem.cap,@object
	.size		.nv.reservedSmem.cap,0x4
	.type		__assertfail,@function
